// auto-generated by cutlass_sweep.gemm — config: {"arch": "sm_90", "cluster_m": 1, "cluster_n": 1, "dtype": "fp16", "dtype_b": "fp16", "layout": "nt", "stages": 0, "tile_k": 32, "tile_m": 128, "tile_n": 256}
#include "cutlass/cutlass.h"
#include "cutlass/gemm/collective/collective_builder.hpp"
#include "cutlass/gemm/device/gemm_universal_adapter.h"
#include "cutlass/gemm/kernel/gemm_universal.hpp"
#include "cutlass/epilogue/collective/collective_builder.hpp"

using ElemA = cutlass::half_t;
using ElemB = cutlass::half_t;
using ElemCD = cutlass::half_t;
using Acc  = float;
using TileShape    = cute::Shape<cute::_128, cute::_256, cute::_32>;
using ClusterShape = cute::Shape<cute::_1, cute::_1, cute::_1>;

using CollectiveEpilogue = typename cutlass::epilogue::collective::CollectiveBuilder<
    cutlass::arch::Sm90, cutlass::arch::OpClassTensorOp,
    TileShape, ClusterShape,
    cutlass::epilogue::collective::EpilogueTileAuto,
    Acc, Acc,
    ElemCD, cutlass::layout::RowMajor, 128 / cutlass::sizeof_bits<ElemCD>::value,
    ElemCD, cutlass::layout::RowMajor, 128 / cutlass::sizeof_bits<ElemCD>::value,
    cutlass::epilogue::collective::EpilogueScheduleAuto
  >::CollectiveOp;

using CollectiveMainloop = typename cutlass::gemm::collective::CollectiveBuilder<
    cutlass::arch::Sm90, cutlass::arch::OpClassTensorOp,
    ElemA, cutlass::layout::RowMajor, 128 / cutlass::sizeof_bits<ElemA>::value,
    ElemB, cutlass::layout::ColumnMajor, 128 / cutlass::sizeof_bits<ElemB>::value,
    Acc,
    TileShape, ClusterShape,
    cutlass::gemm::collective::StageCountAutoCarveout<static_cast<int>(sizeof(typename CollectiveEpilogue::SharedStorage))>,
    cutlass::gemm::collective::KernelScheduleAuto
  >::CollectiveOp;

using GemmKernel = cutlass::gemm::kernel::GemmUniversal<
    cute::Shape<int,int,int,int>,
    CollectiveMainloop,
    CollectiveEpilogue
>;
using Gemm = cutlass::gemm::device::GemmUniversalAdapter<GemmKernel>;

// Force the device kernel symbol into the cubin without needing a host main.
auto* _anchor = &cutlass::device_kernel<GemmKernel>;


// ===== COMPILED SASS (sm_90a) =====

	.target	sm_90a

	.elftype	@"ET_EXEC"


//--------------------- .note.nv.tkinfo           --------------------------
	.section	.note.nv.tkinfo,"",@"SHT_NOTE"
	.sectionflags	@"SHF_NOTE_NV_TKINFO"
	.tkinfo
        /*0018*/ 	.word	0x00000002
        /*0030*/ 	.string	""
        /*0030*/ 	.string	"ptxas"
        /*0030*/ 	.string	"Cuda compilation tools, release 13.0, V13.0.88"
        /*0030*/ 	.string	"Build cuda_13.0.r13.0/compiler.36424714_0"
        /*0030*/ 	.string	"-arch sm_90a -m 64 "



//--------------------- .note.nv.cuinfo           --------------------------
	.section	.note.nv.cuinfo,"",@"SHT_NOTE"
	.sectionflags	@"SHF_NOTE_NV_CUINFO"
        /*0018*/ 	.short	0x0002
        /*001a*/ 	.short	0x005a
        /*001c*/ 	.short	0x0082
	.zero		2


//--------------------- .nv.info                  --------------------------
	.section	.nv.info,"",@"SHT_CUDA_INFO"
	.align	4


	//----- nvinfo : EIATTR_REGCOUNT
	.align		4
        /*0000*/ 	.byte	0x04, 0x2f
        /*0002*/ 	.short	(.L_15 - .L_14)
	.align		4
.L_14:
        /*0004*/ 	.word	index@(_ZN7cutlass13device_kernelINS_4gemm6kernel13GemmUniversalIN4cute5tupleIJiiiiEEENS1_10collective13CollectiveMmaINS1_34MainloopSm90TmaGmmaWarpSpecializedILi9ENS5_IJNS4_1CILi1EEESB_SB_EEENS1_35KernelTmaWarpSpecializedCooperativeEEENS5_IJNSA_ILi128EEENSA_ILi256EEENSA_ILi32EEEEEENS_6half_tENS5_IJlSB_lEEESJ_SK_NS4_8TiledMMAINS4_8MMA_AtomIJNS4_4SM904GMMA26MMA_64x256x16_F32F16F16_SSILNSO_5MajorE0ELSQ_0ELNSO_7ScaleInE1ELSR_1EEEEEENS4_6LayoutINS5_IJNSA_ILi2EEESB_SB_EEENS5_IJSB_NSA_ILi0EEESX_EEEEENS5_IJNS4_10UnderscoreES10_S10_EEEEENS4_13SM90_TMA_LOADENS4_14ComposedLayoutINS4_7SwizzleILi2ELi4ELi3EEENS4_18smem_ptr_flag_bitsILi16EEENSU_INS5_IJNSA_ILi8EEESH_EEENS5_IJSH_SB_EEEEEEEvNS4_8identityES13_S1D_vS1E_EENS_8epilogue10collective6detail29Sm90TmaWarpSpecializedAdapterINS1H_15DefaultEpilogueISJ_SK_SK_NS1G_6thread17LinearCombinationISJ_Li1EffLNS1L_9ScaleType4KindE0ELNS_15FloatRoundStyleE2ESJ_EENS1_15EpilogueDefaultEEEEEvvEEEEvNT_6ParamsE)
        /*0008*/ 	.word	0x000000a8


	//----- nvinfo : EIATTR_FRAME_SIZE
	.align		4
.L_15:
        /*000c*/ 	.byte	0x04, 0x11
        /*000e*/ 	.short	(.L_17 - .L_16)
	.align		4
.L_16:
        /*0010*/ 	.word	index@(_ZN7cutlass13device_kernelINS_4gemm6kernel13GemmUniversalIN4cute5tupleIJiiiiEEENS1_10collective13CollectiveMmaINS1_34MainloopSm90TmaGmmaWarpSpecializedILi9ENS5_IJNS4_1CILi1EEESB_SB_EEENS1_35KernelTmaWarpSpecializedCooperativeEEENS5_IJNSA_ILi128EEENSA_ILi256EEENSA_ILi32EEEEEENS_6half_tENS5_IJlSB_lEEESJ_SK_NS4_8TiledMMAINS4_8MMA_AtomIJNS4_4SM904GMMA26MMA_64x256x16_F32F16F16_SSILNSO_5MajorE0ELSQ_0ELNSO_7ScaleInE1ELSR_1EEEEEENS4_6LayoutINS5_IJNSA_ILi2EEESB_SB_EEENS5_IJSB_NSA_ILi0EEESX_EEEEENS5_IJNS4_10UnderscoreES10_S10_EEEEENS4_13SM90_TMA_LOADENS4_14ComposedLayoutINS4_7SwizzleILi2ELi4ELi3EEENS4_18smem_ptr_flag_bitsILi16EEENSU_INS5_IJNSA_ILi8EEESH_EEENS5_IJSH_SB_EEEEEEEvNS4_8identityES13_S1D_vS1E_EENS_8epilogue10collective6detail29Sm90TmaWarpSpecializedAdapterINS1H_15DefaultEpilogueISJ_SK_SK_NS1G_6thread17LinearCombinationISJ_Li1EffLNS1L_9ScaleType4KindE0ELNS_15FloatRoundStyleE2ESJ_EENS1_15EpilogueDefaultEEEEEvvEEEEvNT_6ParamsE)
        /*0014*/ 	.word	0x00000000


	//----- nvinfo : EIATTR_MIN_STACK_SIZE
	.align		4
.L_17:
        /*0018*/ 	.byte	0x04, 0x12
        /*001a*/ 	.short	(.L_19 - .L_18)
	.align		4
.L_18:
        /*001c*/ 	.word	index@(_ZN7cutlass13device_kernelINS_4gemm6kernel13GemmUniversalIN4cute5tupleIJiiiiEEENS1_10collective13CollectiveMmaINS1_34MainloopSm90TmaGmmaWarpSpecializedILi9ENS5_IJNS4_1CILi1EEESB_SB_EEENS1_35KernelTmaWarpSpecializedCooperativeEEENS5_IJNSA_ILi128EEENSA_ILi256EEENSA_ILi32EEEEEENS_6half_tENS5_IJlSB_lEEESJ_SK_NS4_8TiledMMAINS4_8MMA_AtomIJNS4_4SM904GMMA26MMA_64x256x16_F32F16F16_SSILNSO_5MajorE0ELSQ_0ELNSO_7ScaleInE1ELSR_1EEEEEENS4_6LayoutINS5_IJNSA_ILi2EEESB_SB_EEENS5_IJSB_NSA_ILi0EEESX_EEEEENS5_IJNS4_10UnderscoreES10_S10_EEEEENS4_13SM90_TMA_LOADENS4_14ComposedLayoutINS4_7SwizzleILi2ELi4ELi3EEENS4_18smem_ptr_flag_bitsILi16EEENSU_INS5_IJNSA_ILi8EEESH_EEENS5_IJSH_SB_EEEEEEEvNS4_8identityES13_S1D_vS1E_EENS_8epilogue10collective6detail29Sm90TmaWarpSpecializedAdapterINS1H_15DefaultEpilogueISJ_SK_SK_NS1G_6thread17LinearCombinationISJ_Li1EffLNS1L_9ScaleType4KindE0ELNS_15FloatRoundStyleE2ESJ_EENS1_15EpilogueDefaultEEEEEvvEEEEvNT_6ParamsE)
        /*0020*/ 	.word	0x00000000
.L_19:


//--------------------- .nv.compat                --------------------------
	.section	.nv.compat,"",@"SHT_CUDA_COMPAT_INFO"
	.align	4
        /*0000*/ 	.byte	0x02, 0x09, 0x01, 0x00, 0x02, 0x02, 0x04, 0x00, 0x02, 0x05, 0x05, 0x00, 0x03, 0x07, 0x01, 0x01
        /*0010*/ 	.byte	0x02, 0x03, 0x01, 0x00, 0x02, 0x06, 0x01, 0x00, 0x04, 0x0b, 0x08, 0x00, 0x00, 0x00, 0x00, 0x00
        /*0020*/ 	.byte	0x00, 0x00, 0x00, 0x00


//--------------------- .nv.info._ZN7cutlass13device_kernelINS_4gemm6kernel13GemmUniversalIN4cute5tupleIJiiiiEEENS1_10collective13CollectiveMmaINS1_34MainloopSm90TmaGmmaWarpSpecializedILi9ENS5_IJNS4_1CILi1EEESB_SB_EEENS1_35KernelTmaWarpSpecializedCooperativeEEENS5_IJNSA_ILi128EEENSA_ILi256EEENSA_ILi32EEEEEENS_6half_tENS5_IJlSB_lEEESJ_SK_NS4_8TiledMMAINS4_8MMA_AtomIJNS4_4SM904GMMA26MMA_64x256x16_F32F16F16_SSILNSO_5MajorE0ELSQ_0ELNSO_7ScaleInE1ELSR_1EEEEEENS4_6LayoutINS5_IJNSA_ILi2EEESB_SB_EEENS5_IJSB_NSA_ILi0EEESX_EEEEENS5_IJNS4_10UnderscoreES10_S10_EEEEENS4_13SM90_TMA_LOADENS4_14ComposedLayoutINS4_7SwizzleILi2ELi4ELi3EEENS4_18smem_ptr_flag_bitsILi16EEENSU_INS5_IJNSA_ILi8EEESH_EEENS5_IJSH_SB_EEEEEEEvNS4_8identityES13_S1D_vS1E_EENS_8epilogue10collective6detail29Sm90TmaWarpSpecializedAdapterINS1H_15DefaultEpilogueISJ_SK_SK_NS1G_6thread17LinearCombinationISJ_Li1EffLNS1L_9ScaleType4KindE0ELNS_15FloatRoundStyleE2ESJ_EENS1_15EpilogueDefaultEEEEEvvEEEEvNT_6ParamsE --------------------------
	.section	.nv.info._ZN7cutlass13device_kernelINS_4gemm6kernel13GemmUniversalIN4cute5tupleIJiiiiEEENS1_10collective13CollectiveMmaINS1_34MainloopSm90TmaGmmaWarpSpecializedILi9ENS5_IJNS4_1CILi1EEESB_SB_EEENS1_35KernelTmaWarpSpecializedCooperativeEEENS5_IJNSA_ILi128EEENSA_ILi256EEENSA_ILi32EEEEEENS_6half_tENS5_IJlSB_lEEESJ_SK_NS4_8TiledMMAINS4_8MMA_AtomIJNS4_4SM904GMMA26MMA_64x256x16_F32F16F16_SSILNSO_5MajorE0ELSQ_0ELNSO_7ScaleInE1ELSR_1EEEEEENS4_6LayoutINS5_IJNSA_ILi2EEESB_SB_EEENS5_IJSB_NSA_ILi0EEESX_EEEEENS5_IJNS4_10UnderscoreES10_S10_EEEEENS4_13SM90_TMA_LOADENS4_14ComposedLayoutINS4_7SwizzleILi2ELi4ELi3EEENS4_18smem_ptr_flag_bitsILi16EEENSU_INS5_IJNSA_ILi8EEESH_EEENS5_IJSH_SB_EEEEEEEvNS4_8identityES13_S1D_vS1E_EENS_8epilogue10collective6detail29Sm90TmaWarpSpecializedAdapterINS1H_15DefaultEpilogueISJ_SK_SK_NS1G_6thread17LinearCombinationISJ_Li1EffLNS1L_9ScaleType4KindE0ELNS_15FloatRoundStyleE2ESJ_EENS1_15EpilogueDefaultEEEEEvvEEEEvNT_6ParamsE,"",@"SHT_CUDA_INFO"
	.sectionflags	@""
	.align	4


	//----- nvinfo : EIATTR_CUDA_API_VERSION
	.align		4
        /*0000*/ 	.byte	0x04, 0x37
        /*0002*/ 	.short	(.L_21 - .L_20)
.L_20:
        /*0004*/ 	.word	0x00000082


	//----- nvinfo : EIATTR_KPARAM_INFO
	.align		4
.L_21:
        /*0008*/ 	.byte	0x04, 0x17
        /*000a*/ 	.short	(.L_23 - .L_22)
.L_22:
        /*000c*/ 	.word	0x00000000
        /*0010*/ 	.short	0x0000
        /*0012*/ 	.short	0x0070
        /*0014*/ 	.byte	0x00, 0xf0, 0x01, 0x10


	//----- nvinfo : EIATTR_SPARSE_MMA_MASK
	.align		4
.L_23:
        /*0018*/ 	.byte	0x03, 0x50
        /*001a*/ 	.short	0x0000


	//----- nvinfo : EIATTR_MAXREG_COUNT
	.align		4
        /*001c*/ 	.byte	0x03, 0x1b
        /*001e*/ 	.short	0x00a8


	//----- nvinfo : EIATTR_NUM_BARRIERS
	.align		4
        /*0020*/ 	.byte	0x02, 0x4c
        /*0022*/ 	.byte	0x01
	.zero		1


	//----- nvinfo : EIATTR_EXTERNS
	.align		4
        /*0024*/ 	.byte	0x04, 0x0f
        /*0026*/ 	.short	(.L_25 - .L_24)


	//   ....[0]....
	.align		4
.L_24:
        /*0028*/ 	.word	index@(__assertfail)


	//----- nvinfo : EIATTR_MERCURY_ISA_VERSION
	.align		4
.L_25:
        /*002c*/ 	.byte	0x03, 0x5f
        /*002e*/ 	.short	0x0101


	//----- nvinfo : EIATTR_INT_WARP_WIDE_INSTR_OFFSETS
	.align		4
        /*0030*/ 	.byte	0x04, 0x31
        /*0032*/ 	.short	(.L_27 - .L_26)


	//   ....[0]....
.L_26:
        /*0034*/ 	.word	0x00000480


	//   ....[1]....
        /*0038*/ 	.word	0x000004b0


	//   ....[2]....
        /*003c*/ 	.word	0x00000590


	//----- nvinfo : EIATTR_COOP_GROUP_MASK_REGIDS
	.align		4
.L_27:
        /*0040*/ 	.byte	0x04, 0x29
        /*0042*/ 	.short	(.L_29 - .L_28)


	//   ....[0]....
.L_28:
        /*0044*/ 	.word	0xffffffff


	//   ....[1]....
        /*0048*/ 	.word	0xffffffff


	//   ....[2]....
        /*004c*/ 	.word	0xffffffff


	//   ....[3]....
        /*0050*/ 	.word	0xffffffff


	//   ....[4]....
        /*0054*/ 	.word	0xffffffff


	//----- nvinfo : EIATTR_COOP_GROUP_INSTR_OFFSETS
	.align		4
.L_29:
        /*0058*/ 	.byte	0x04, 0x28
        /*005a*/ 	.short	(.L_31 - .L_30)


	//   ....[0]....
.L_30:
        /*005c*/ 	.word	0x00000060


	//   ....[1]....
        /*0060*/ 	.word	0x00000070


	//   ....[2]....
        /*0064*/ 	.word	0x00000130


	//   ....[3]....
        /*0068*/ 	.word	0x00000390


	//   ....[4]....
        /*006c*/ 	.word	0x00001040


	//----- nvinfo : EIATTR_REG_RECONFIG
	.align		4
.L_31:
        /*0070*/ 	.byte	0x01, 0x54
	.zero		2


	//----- nvinfo : EIATTR_SYSCALL_OFFSETS
	.align		4
        /*0074*/ 	.byte	0x04, 0x46
        /*0076*/ 	.short	(.L_33 - .L_32)


	//   ....[0]....
.L_32:
        /*0078*/ 	.word	0x00001200


	//----- nvinfo : EIATTR_MBARRIER_INSTR_OFFSETS
	.align		4
.L_33:
        /*007c*/ 	.byte	0x04, 0x39
        /*007e*/ 	.short	(.L_35 - .L_34)


	//   ....[0]....
.L_34:
        /*0080*/ 	.word	0x00000250
        /*0084*/ 	.word	0x000000ff
        /*0088*/ 	.word	0x00000000
        /*008c*/ 	.short	0x0100
        /*008e*/ 	.byte	0x08
	.zero		1


	//   ....[1]....
        /*0090*/ 	.word	0x00000260
        /*0094*/ 	.word	0x000000ff
        /*0098*/ 	.word	0x00000048
        /*009c*/ 	.short	0x0100
        /*009e*/ 	.byte	0x08
	.zero		1


	//   ....[2]....
        /*00a0*/ 	.word	0x00000270
        /*00a4*/ 	.word	0x000000ff
        /*00a8*/ 	.word	0x00000008
        /*00ac*/ 	.short	0x0100
        /*00ae*/ 	.byte	0x08
	.zero		1


	//   ....[3]....
        /*00b0*/ 	.word	0x00000280
        /*00b4*/ 	.word	0x000000ff
        /*00b8*/ 	.word	0x00000050
        /*00bc*/ 	.short	0x0100
        /*00be*/ 	.byte	0x08
	.zero		1


	//   ....[4]....
        /*00c0*/ 	.word	0x00000290
        /*00c4*/ 	.word	0x000000ff
        /*00c8*/ 	.word	0x00000010
        /*00cc*/ 	.short	0x0100
        /*00ce*/ 	.byte	0x08
	.zero		1


	//   ....[5]....
        /*00d0*/ 	.word	0x000002a0
        /*00d4*/ 	.word	0x000000ff
        /*00d8*/ 	.word	0x00000058
        /*00dc*/ 	.short	0x0100
        /*00de*/ 	.byte	0x08
	.zero		1


	//   ....[6]....
        /*00e0*/ 	.word	0x000002b0
        /*00e4*/ 	.word	0x000000ff
        /*00e8*/ 	.word	0x00000018
        /*00ec*/ 	.short	0x0100
        /*00ee*/ 	.byte	0x08
	.zero		1


	//   ....[7]....
        /*00f0*/ 	.word	0x000002c0
        /*00f4*/ 	.word	0x000000ff
        /*00f8*/ 	.word	0x00000060
        /*00fc*/ 	.short	0x0100
        /*00fe*/ 	.byte	0x08
	.zero		1


	//   ....[8]....
        /*0100*/ 	.word	0x000002d0
        /*0104*/ 	.word	0x000000ff
        /*0108*/ 	.word	0x00000020
        /*010c*/ 	.short	0x0100
        /*010e*/ 	.byte	0x08
	.zero		1


	//   ....[9]....
        /*0110*/ 	.word	0x000002e0
        /*0114*/ 	.word	0x000000ff
        /*0118*/ 	.word	0x00000068
        /*011c*/ 	.short	0x0100
        /*011e*/ 	.byte	0x08
	.zero		1


	//   ....[10]....
        /*0120*/ 	.word	0x000002f0
        /*0124*/ 	.word	0x000000ff
        /*0128*/ 	.word	0x00000028
        /*012c*/ 	.short	0x0100
        /*012e*/ 	.byte	0x08
	.zero		1


	//   ....[11]....
        /*0130*/ 	.word	0x00000300
        /*0134*/ 	.word	0x000000ff
        /*0138*/ 	.word	0x00000070
        /*013c*/ 	.short	0x0100
        /*013e*/ 	.byte	0x08
	.zero		1


	//   ....[12]....
        /*0140*/ 	.word	0x00000310
        /*0144*/ 	.word	0x000000ff
        /*0148*/ 	.word	0x00000030
        /*014c*/ 	.short	0x0100
        /*014e*/ 	.byte	0x08
	.zero		1


	//   ....[13]....
        /*0150*/ 	.word	0x00000320
        /*0154*/ 	.word	0x000000ff
        /*0158*/ 	.word	0x00000078
        /*015c*/ 	.short	0x0100
        /*015e*/ 	.byte	0x08
	.zero		1


	//   ....[14]....
        /*0160*/ 	.word	0x00000330
        /*0164*/ 	.word	0x000000ff
        /*0168*/ 	.word	0x00000038
        /*016c*/ 	.short	0x0100
        /*016e*/ 	.byte	0x08
	.zero		1


	//   ....[15]....
        /*0170*/ 	.word	0x00000340
        /*0174*/ 	.word	0x000000ff
        /*0178*/ 	.word	0x00000080
        /*017c*/ 	.short	0x0100
        /*017e*/ 	.byte	0x08
	.zero		1


	//   ....[16]....
        /*0180*/ 	.word	0x00000350
        /*0184*/ 	.word	0x000000ff
        /*0188*/ 	.word	0x00000040
        /*018c*/ 	.short	0x0100
        /*018e*/ 	.byte	0x08
	.zero		1


	//   ....[17]....
        /*0190*/ 	.word	0x00000360
        /*0194*/ 	.word	0x000000ff
        /*0198*/ 	.word	0x00000088
        /*019c*/ 	.short	0x0100
        /*019e*/ 	.byte	0x08
	.zero		1


	//   ....[18]....
        /*01a0*/ 	.word	0x00000600
        /*01a4*/ 	.word	0x000000ff
        /*01a8*/ 	.word	0x000000a0
        /*01ac*/ 	.short	0x0100
        /*01ae*/ 	.byte	0x06
	.zero		1


	//   ....[19]....
        /*01b0*/ 	.word	0x00000660
        /*01b4*/ 	.word	0x000000ff
        /*01b8*/ 	.word	0x000000a8
        /*01bc*/ 	.short	0x0100
        /*01be*/ 	.byte	0x06
	.zero		1


	//   ....[20]....
        /*01c0*/ 	.word	0x00001280
        /*01c4*/ 	.word	0x00000003
        /*01c8*/ 	.word	0x00000000
        /*01cc*/ 	.short	0x010a
        /*01ce*/ 	.byte	0x3f
	.zero		1


	//   ....[21]....
        /*01d0*/ 	.word	0x000012c0
        /*01d4*/ 	.word	0x00000003
        /*01d8*/ 	.word	0x00000000
        /*01dc*/ 	.short	0x010a
        /*01de*/ 	.byte	0x3f
	.zero		1


	//   ....[22]....
        /*01e0*/ 	.word	0x00001570
        /*01e4*/ 	.word	0x000000ff
        /*01e8*/ 	.word	0x00000000
        /*01ec*/ 	.short	0x010a
        /*01ee*/ 	.byte	0x04
	.zero		1


	//   ....[23]....
        /*01f0*/ 	.word	0x000015b0
        /*01f4*/ 	.word	0x000000ff
        /*01f8*/ 	.word	0x00000000
        /*01fc*/ 	.short	0x010a
        /*01fe*/ 	.byte	0x04
	.zero		1


	//   ....[24]....
        /*0200*/ 	.word	0x00001720
        /*0204*/ 	.word	0x000000ff
        /*0208*/ 	.word	0x00000000
        /*020c*/ 	.short	0x0101
        /*020e*/ 	.byte	0x04
	.zero		1


	//   ....[25]....
        /*0210*/ 	.word	0x00001920
        /*0214*/ 	.word	0x000000ff
        /*0218*/ 	.word	0x00000000
        /*021c*/ 	.short	0x0101
        /*021e*/ 	.byte	0x06
	.zero		1


	//   ....[26]....
        /*0220*/ 	.word	0x0000a790
        /*0224*/ 	.word	0x0000000e
        /*0228*/ 	.word	0x00000048
        /*022c*/ 	.short	0x010a
        /*022e*/ 	.byte	0x3f
	.zero		1


	//   ....[27]....
        /*0230*/ 	.word	0x0000ab10
        /*0234*/ 	.word	0x00000006
        /*0238*/ 	.word	0x000000a8
        /*023c*/ 	.short	0x0101
        /*023e*/ 	.byte	0x3f
	.zero		1


	//   ....[28]....
        /*0240*/ 	.word	0x0000b240
        /*0244*/ 	.word	0x00000007
        /*0248*/ 	.word	0x00000000
        /*024c*/ 	.short	0x010a
        /*024e*/ 	.byte	0x3f
	.zero		1


	//   ....[29]....
        /*0250*/ 	.word	0x0000b2c0
        /*0254*/ 	.word	0x00000009
        /*0258*/ 	.word	0x00000000
        /*025c*/ 	.short	0x010a
        /*025e*/ 	.byte	0x3f
	.zero		1


	//   ....[30]....
        /*0260*/ 	.word	0x0000b350
        /*0264*/ 	.word	0x00000006
        /*0268*/ 	.word	0x00000000
        /*026c*/ 	.short	0x010a
        /*026e*/ 	.byte	0x3f
	.zero		1


	//   ....[31]....
        /*0270*/ 	.word	0x0000b3e0
        /*0274*/ 	.word	0x00000009
        /*0278*/ 	.word	0x00000000
        /*027c*/ 	.short	0x010a
        /*027e*/ 	.byte	0x3f
	.zero		1


	//   ....[32]....
        /*0280*/ 	.word	0x0000b470
        /*0284*/ 	.word	0x00000006
        /*0288*/ 	.word	0x00000000
        /*028c*/ 	.short	0x010a
        /*028e*/ 	.byte	0x3f
	.zero		1


	//   ....[33]....
        /*0290*/ 	.word	0x0000b500
        /*0294*/ 	.word	0x00000009
        /*0298*/ 	.word	0x00000000
        /*029c*/ 	.short	0x010a
        /*029e*/ 	.byte	0x3f
	.zero		1


	//   ....[34]....
        /*02a0*/ 	.word	0x0000b590
        /*02a4*/ 	.word	0x00000006
        /*02a8*/ 	.word	0x00000000
        /*02ac*/ 	.short	0x010a
        /*02ae*/ 	.byte	0x3f
	.zero		1


	//   ....[35]....
        /*02b0*/ 	.word	0x0000b620
        /*02b4*/ 	.word	0x00000009
        /*02b8*/ 	.word	0x00000000
        /*02bc*/ 	.short	0x010a
        /*02be*/ 	.byte	0x3f
	.zero		1


	//   ....[36]....
        /*02c0*/ 	.word	0x0000b6b0
        /*02c4*/ 	.word	0x00000003
        /*02c8*/ 	.word	0x00000000
        /*02cc*/ 	.short	0x010a
        /*02ce*/ 	.byte	0x3f
	.zero		1


	//   ....[37]....
        /*02d0*/ 	.word	0x0000b710
        /*02d4*/ 	.word	0x00000003
        /*02d8*/ 	.word	0x00000000
        /*02dc*/ 	.short	0x010a
        /*02de*/ 	.byte	0x3f
	.zero		1


	//   ....[38]....
        /*02e0*/ 	.word	0x0000b770
        /*02e4*/ 	.word	0x00000004
        /*02e8*/ 	.word	0x00000000
        /*02ec*/ 	.short	0x010a
        /*02ee*/ 	.byte	0x3f
	.zero		1


	//   ....[39]....
        /*02f0*/ 	.word	0x0000b840
        /*02f4*/ 	.word	0x0000000e
        /*02f8*/ 	.word	0x00000048
        /*02fc*/ 	.short	0x010a
        /*02fe*/ 	.byte	0x3f
	.zero		1


	//   ....[40]....
        /*0300*/ 	.word	0x0000b910
        /*0304*/ 	.word	0x00000007
        /*0308*/ 	.word	0x00000000
        /*030c*/ 	.short	0x010a
        /*030e*/ 	.byte	0x3f
	.zero		1


	//   ....[41]....
        /*0310*/ 	.word	0x0000b960
        /*0314*/ 	.word	0x00000009
        /*0318*/ 	.word	0x00000000
        /*031c*/ 	.short	0x010a
        /*031e*/ 	.byte	0x3f
	.zero		1


	//   ....[42]....
        /*0320*/ 	.word	0x0000b9b0
        /*0324*/ 	.word	0x00000006
        /*0328*/ 	.word	0x00000000
        /*032c*/ 	.short	0x010a
        /*032e*/ 	.byte	0x3f
	.zero		1


	//   ....[43]....
        /*0330*/ 	.word	0x0000ba00
        /*0334*/ 	.word	0x00000009
        /*0338*/ 	.word	0x00000000
        /*033c*/ 	.short	0x010a
        /*033e*/ 	.byte	0x3f
	.zero		1


	//   ....[44]....
        /*0340*/ 	.word	0x0000ba50
        /*0344*/ 	.word	0x00000006
        /*0348*/ 	.word	0x00000000
        /*034c*/ 	.short	0x010a
        /*034e*/ 	.byte	0x3f
	.zero		1


	//   ....[45]....
        /*0350*/ 	.word	0x0000baa0
        /*0354*/ 	.word	0x00000009
        /*0358*/ 	.word	0x00000000
        /*035c*/ 	.short	0x010a
        /*035e*/ 	.byte	0x3f
	.zero		1


	//   ....[46]....
        /*0360*/ 	.word	0x0000baf0
        /*0364*/ 	.word	0x00000006
        /*0368*/ 	.word	0x00000000
        /*036c*/ 	.short	0x010a
        /*036e*/ 	.byte	0x3f
	.zero		1


	//   ....[47]....
        /*0370*/ 	.word	0x0000bb40
        /*0374*/ 	.word	0x00000009
        /*0378*/ 	.word	0x00000000
        /*037c*/ 	.short	0x010a
        /*037e*/ 	.byte	0x3f
	.zero		1


	//----- nvinfo : EIATTR_NUM_MBARRIERS
	.align		4
.L_35:
        /*0380*/ 	.byte	0x03, 0x38
        /*0382*/ 	.short	0x0014


	//----- nvinfo : EIATTR_EXIT_INSTR_OFFSETS
	.align		4
        /*0384*/ 	.byte	0x04, 0x1c
        /*0386*/ 	.short	(.L_37 - .L_36)


	//   ....[0]....
.L_36:
        /*0388*/ 	.word	0x000006b0


	//   ....[1]....
        /*038c*/ 	.word	0x00000f70


	//   ....[2]....
        /*0390*/ 	.word	0x00009e00


	//   ....[3]....
        /*0394*/ 	.word	0x0000a430


	//   ....[4]....
        /*0398*/ 	.word	0x0000b700


	//----- nvinfo : EIATTR_MAX_THREADS
	.align		4
.L_37:
        /*039c*/ 	.byte	0x04, 0x05
        /*039e*/ 	.short	(.L_39 - .L_38)
.L_38:
        /*03a0*/ 	.word	0x00000180
        /*03a4*/ 	.word	0x00000001
        /*03a8*/ 	.word	0x00000001


	//----- nvinfo : EIATTR_CRS_STACK_SIZE
	.align		4
.L_39:
        /*03ac*/ 	.byte	0x04, 0x1e
        /*03ae*/ 	.short	(.L_41 - .L_40)
.L_40:
        /*03b0*/ 	.word	0x00000000


	//----- nvinfo : EIATTR_CBANK_PARAM_SIZE
	.align		4
.L_41:
        /*03b4*/ 	.byte	0x03, 0x19
        /*03b6*/ 	.short	0x0470


	//----- nvinfo : EIATTR_PARAM_CBANK
	.align		4
        /*03b8*/ 	.byte	0x04, 0x0a
        /*03ba*/ 	.short	(.L_43 - .L_42)
	.align		4
.L_42:
        /*03bc*/ 	.word	index@(.nv.constant0._ZN7cutlass13device_kernelINS_4gemm6kernel13GemmUniversalIN4cute5tupleIJiiiiEEENS1_10collective13CollectiveMmaINS1_34MainloopSm90TmaGmmaWarpSpecializedILi9ENS5_IJNS4_1CILi1EEESB_SB_EEENS1_35KernelTmaWarpSpecializedCooperativeEEENS5_IJNSA_ILi128EEENSA_ILi256EEENSA_ILi32EEEEEENS_6half_tENS5_IJlSB_lEEESJ_SK_NS4_8TiledMMAINS4_8MMA_AtomIJNS4_4SM904GMMA26MMA_64x256x16_F32F16F16_SSILNSO_5MajorE0ELSQ_0ELNSO_7ScaleInE1ELSR_1EEEEEENS4_6LayoutINS5_IJNSA_ILi2EEESB_SB_EEENS5_IJSB_NSA_ILi0EEESX_EEEEENS5_IJNS4_10UnderscoreES10_S10_EEEEENS4_13SM90_TMA_LOADENS4_14ComposedLayoutINS4_7SwizzleILi2ELi4ELi3EEENS4_18smem_ptr_flag_bitsILi16EEENSU_INS5_IJNSA_ILi8EEESH_EEENS5_IJSH_SB_EEEEEEEvNS4_8identityES13_S1D_vS1E_EENS_8epilogue10collective6detail29Sm90TmaWarpSpecializedAdapterINS1H_15DefaultEpilogueISJ_SK_SK_NS1G_6thread17LinearCombinationISJ_Li1EffLNS1L_9ScaleType4KindE0ELNS_15FloatRoundStyleE2ESJ_EENS1_15EpilogueDefaultEEEEEvvEEEEvNT_6ParamsE)
        /*03c0*/ 	.short	0x0210
        /*03c2*/ 	.short	0x0470


	//----- nvinfo : EIATTR_SW_WAR
	.align		4
.L_43:
        /*03c4*/ 	.byte	0x04, 0x36
        /*03c6*/ 	.short	(.L_45 - .L_44)
.L_44:
        /*03c8*/ 	.word	0x00000008
.L_45:


//--------------------- .nv.callgraph             --------------------------
	.section	.nv.callgraph,"",@"SHT_CUDA_CALLGRAPH"
	.align	4
	.sectionentsize	8
	.align		4
        /*0000*/ 	.word	0x00000000
	.align		4
        /*0004*/ 	.word	0xffffffff
	.align		4
        /*0008*/ 	.word	index@(_ZN7cutlass13device_kernelINS_4gemm6kernel13GemmUniversalIN4cute5tupleIJiiiiEEENS1_10collective13CollectiveMmaINS1_34MainloopSm90TmaGmmaWarpSpecializedILi9ENS5_IJNS4_1CILi1EEESB_SB_EEENS1_35KernelTmaWarpSpecializedCooperativeEEENS5_IJNSA_ILi128EEENSA_ILi256EEENSA_ILi32EEEEEENS_6half_tENS5_IJlSB_lEEESJ_SK_NS4_8TiledMMAINS4_8MMA_AtomIJNS4_4SM904GMMA26MMA_64x256x16_F32F16F16_SSILNSO_5MajorE0ELSQ_0ELNSO_7ScaleInE1ELSR_1EEEEEENS4_6LayoutINS5_IJNSA_ILi2EEESB_SB_EEENS5_IJSB_NSA_ILi0EEESX_EEEEENS5_IJNS4_10UnderscoreES10_S10_EEEEENS4_13SM90_TMA_LOADENS4_14ComposedLayoutINS4_7SwizzleILi2ELi4ELi3EEENS4_18smem_ptr_flag_bitsILi16EEENSU_INS5_IJNSA_ILi8EEESH_EEENS5_IJSH_SB_EEEEEEEvNS4_8identityES13_S1D_vS1E_EENS_8epilogue10collective6detail29Sm90TmaWarpSpecializedAdapterINS1H_15DefaultEpilogueISJ_SK_SK_NS1G_6thread17LinearCombinationISJ_Li1EffLNS1L_9ScaleType4KindE0ELNS_15FloatRoundStyleE2ESJ_EENS1_15EpilogueDefaultEEEEEvvEEEEvNT_6ParamsE)
	.align		4
        /*000c*/ 	.word	index@(__assertfail)
	.align		4
        /*0010*/ 	.word	0x00000000
	.align		4
        /*0014*/ 	.word	0xfffffffe
	.align		4
        /*0018*/ 	.word	0x00000000
	.align		4
        /*001c*/ 	.word	0xfffffffd
	.align		4
        /*0020*/ 	.word	0x00000000
	.align		4
        /*0024*/ 	.word	0xfffffffc


//--------------------- .nv.constant4             --------------------------
	.section	.nv.constant4,"a",@progbits
	.align	8
	.align		8
.nv.constant4:
        /*0000*/ 	.dword	__assertfail
	.align		8
        /*0008*/ 	.dword	__unnamed_1
	.align		8
        /*0010*/ 	.dword	_ZN40_INTERNAL_78f8606e_4_k_cu_1e04dc3f_130754cuda3std3__45__cpo5beginE
	.align		8
        /*0018*/ 	.dword	_ZN40_INTERNAL_78f8606e_4_k_cu_1e04dc3f_130754cuda3std3__45__cpo3endE
	.align		8
        /*0020*/ 	.dword	_ZN40_INTERNAL_78f8606e_4_k_cu_1e04dc3f_130754cuda3std3__45__cpo6cbeginE
	.align		8
        /*0028*/ 	.dword	_ZN40_INTERNAL_78f8606e_4_k_cu_1e04dc3f_130754cuda3std3__45__cpo4cendE
	.align		8
        /*0030*/ 	.dword	_ZN40_INTERNAL_78f8606e_4_k_cu_1e04dc3f_130754cuda3std3__442_GLOBAL__N__78f8606e_4_k_cu_1e04dc3f_130756ignoreE
	.align		8
        /*0038*/ 	.dword	_ZN40_INTERNAL_78f8606e_4_k_cu_1e04dc3f_130754cuda3std3__419piecewise_constructE
	.align		8
        /*0040*/ 	.dword	_ZN40_INTERNAL_78f8606e_4_k_cu_1e04dc3f_130754cuda3std3__48in_placeE
	.align		8
        /*0048*/ 	.dword	_ZN40_INTERNAL_78f8606e_4_k_cu_1e04dc3f_130754cuda3std6ranges3__45__cpo4swapE
	.align		8
        /*0050*/ 	.dword	_ZN40_INTERNAL_78f8606e_4_k_cu_1e04dc3f_130754cuda3std6ranges3__45__cpo9iter_moveE
	.align		8
        /*0058*/ 	.dword	_ZN40_INTERNAL_78f8606e_4_k_cu_1e04dc3f_130754cute7productE
	.align		8
        /*0060*/ 	.dword	_ZN40_INTERNAL_78f8606e_4_k_cu_1e04dc3f_130754cute1_E
	.align		8
        /*0068*/ 	.dword	$str$22
	.align		8
        /*0070*/ 	.dword	$str$23


//--------------------- .text._ZN7cutlass13device_kernelINS_4gemm6kernel13GemmUniversalIN4cute5tupleIJiiiiEEENS1_10collective13CollectiveMmaINS1_34MainloopSm90TmaGmmaWarpSpecializedILi9ENS5_IJNS4_1CILi1EEESB_SB_EEENS1_35KernelTmaWarpSpecializedCooperativeEEENS5_IJNSA_ILi128EEENSA_ILi256EEENSA_ILi32EEEEEENS_6half_tENS5_IJlSB_lEEESJ_SK_NS4_8TiledMMAINS4_8MMA_AtomIJNS4_4SM904GMMA26MMA_64x256x16_F32F16F16_SSILNSO_5MajorE0ELSQ_0ELNSO_7ScaleInE1ELSR_1EEEEEENS4_6LayoutINS5_IJNSA_ILi2EEESB_SB_EEENS5_IJSB_NSA_ILi0EEESX_EEEEENS5_IJNS4_10UnderscoreES10_S10_EEEEENS4_13SM90_TMA_LOADENS4_14ComposedLayoutINS4_7SwizzleILi2ELi4ELi3EEENS4_18smem_ptr_flag_bitsILi16EEENSU_INS5_IJNSA_ILi8EEESH_EEENS5_IJSH_SB_EEEEEEEvNS4_8identityES13_S1D_vS1E_EENS_8epilogue10collective6detail29Sm90TmaWarpSpecializedAdapterINS1H_15DefaultEpilogueISJ_SK_SK_NS1G_6thread17LinearCombinationISJ_Li1EffLNS1L_9ScaleType4KindE0ELNS_15FloatRoundStyleE2ESJ_EENS1_15EpilogueDefaultEEEEEvvEEEEvNT_6ParamsE --------------------------
	.section	.text._ZN7cutlass13device_kernelINS_4gemm6kernel13GemmUniversalIN4cute5tupleIJiiiiEEENS1_10collective13CollectiveMmaINS1_34MainloopSm90TmaGmmaWarpSpecializedILi9ENS5_IJNS4_1CILi1EEESB_SB_EEENS1_35KernelTmaWarpSpecializedCooperativeEEENS5_IJNSA_ILi128EEENSA_ILi256EEENSA_ILi32EEEEEENS_6half_tENS5_IJlSB_lEEESJ_SK_NS4_8TiledMMAINS4_8MMA_AtomIJNS4_4SM904GMMA26MMA_64x256x16_F32F16F16_SSILNSO_5MajorE0ELSQ_0ELNSO_7ScaleInE1ELSR_1EEEEEENS4_6LayoutINS5_IJNSA_ILi2EEESB_SB_EEENS5_IJSB_NSA_ILi0EEESX_EEEEENS5_IJNS4_10UnderscoreES10_S10_EEEEENS4_13SM90_TMA_LOADENS4_14ComposedLayoutINS4_7SwizzleILi2ELi4ELi3EEENS4_18smem_ptr_flag_bitsILi16EEENSU_INS5_IJNSA_ILi8EEESH_EEENS5_IJSH_SB_EEEEEEEvNS4_8identityES13_S1D_vS1E_EENS_8epilogue10collective6detail29Sm90TmaWarpSpecializedAdapterINS1H_15DefaultEpilogueISJ_SK_SK_NS1G_6thread17LinearCombinationISJ_Li1EffLNS1L_9ScaleType4KindE0ELNS_15FloatRoundStyleE2ESJ_EENS1_15EpilogueDefaultEEEEEvvEEEEvNT_6ParamsE,"ax",@progbits
	.align	128
.text._ZN7cutlass13device_kernelINS_4gemm6kernel13GemmUniversalIN4cute5tupleIJiiiiEEENS1_10collective13CollectiveMmaINS1_34MainloopSm90TmaGmmaWarpSpecializedILi9ENS5_IJNS4_1CILi1EEESB_SB_EEENS1_35KernelTmaWarpSpecializedCooperativeEEENS5_IJNSA_ILi128EEENSA_ILi256EEENSA_ILi32EEEEEENS_6half_tENS5_IJlSB_lEEESJ_SK_NS4_8TiledMMAINS4_8MMA_AtomIJNS4_4SM904GMMA26MMA_64x256x16_F32F16F16_SSILNSO_5MajorE0ELSQ_0ELNSO_7ScaleInE1ELSR_1EEEEEENS4_6LayoutINS5_IJNSA_ILi2EEESB_SB_EEENS5_IJSB_NSA_ILi0EEESX_EEEEENS5_IJNS4_10UnderscoreES10_S10_EEEEENS4_13SM90_TMA_LOADENS4_14ComposedLayoutINS4_7SwizzleILi2ELi4ELi3EEENS4_18smem_ptr_flag_bitsILi16EEENSU_INS5_IJNSA_ILi8EEESH_EEENS5_IJSH_SB_EEEEEEEvNS4_8identityES13_S1D_vS1E_EENS_8epilogue10collective6detail29Sm90TmaWarpSpecializedAdapterINS1H_15DefaultEpilogueISJ_SK_SK_NS1G_6thread17LinearCombinationISJ_Li1EffLNS1L_9ScaleType4KindE0ELNS_15FloatRoundStyleE2ESJ_EENS1_15EpilogueDefaultEEEEEvvEEEEvNT_6ParamsE:
        .type           _ZN7cutlass13device_kernelINS_4gemm6kernel13GemmUniversalIN4cute5tupleIJiiiiEEENS1_10collective13CollectiveMmaINS1_34MainloopSm90TmaGmmaWarpSpecializedILi9ENS5_IJNS4_1CILi1EEESB_SB_EEENS1_35KernelTmaWarpSpecializedCooperativeEEENS5_IJNSA_ILi128EEENSA_ILi256EEENSA_ILi32EEEEEENS_6half_tENS5_IJlSB_lEEESJ_SK_NS4_8TiledMMAINS4_8MMA_AtomIJNS4_4SM904GMMA26MMA_64x256x16_F32F16F16_SSILNSO_5MajorE0ELSQ_0ELNSO_7ScaleInE1ELSR_1EEEEEENS4_6LayoutINS5_IJNSA_ILi2EEESB_SB_EEENS5_IJSB_NSA_ILi0EEESX_EEEEENS5_IJNS4_10UnderscoreES10_S10_EEEEENS4_13SM90_TMA_LOADENS4_14ComposedLayoutINS4_7SwizzleILi2ELi4ELi3EEENS4_18smem_ptr_flag_bitsILi16EEENSU_INS5_IJNSA_ILi8EEESH_EEENS5_IJSH_SB_EEEEEEEvNS4_8identityES13_S1D_vS1E_EENS_8epilogue10collective6detail29Sm90TmaWarpSpecializedAdapterINS1H_15DefaultEpilogueISJ_SK_SK_NS1G_6thread17LinearCombinationISJ_Li1EffLNS1L_9ScaleType4KindE0ELNS_15FloatRoundStyleE2ESJ_EENS1_15EpilogueDefaultEEEEEvvEEEEvNT_6ParamsE,@function
        .size           _ZN7cutlass13device_kernelINS_4gemm6kernel13GemmUniversalIN4cute5tupleIJiiiiEEENS1_10collective13CollectiveMmaINS1_34MainloopSm90TmaGmmaWarpSpecializedILi9ENS5_IJNS4_1CILi1EEESB_SB_EEENS1_35KernelTmaWarpSpecializedCooperativeEEENS5_IJNSA_ILi128EEENSA_ILi256EEENSA_ILi32EEEEEENS_6half_tENS5_IJlSB_lEEESJ_SK_NS4_8TiledMMAINS4_8MMA_AtomIJNS4_4SM904GMMA26MMA_64x256x16_F32F16F16_SSILNSO_5MajorE0ELSQ_0ELNSO_7ScaleInE1ELSR_1EEEEEENS4_6LayoutINS5_IJNSA_ILi2EEESB_SB_EEENS5_IJSB_NSA_ILi0EEESX_EEEEENS5_IJNS4_10UnderscoreES10_S10_EEEEENS4_13SM90_TMA_LOADENS4_14ComposedLayoutINS4_7SwizzleILi2ELi4ELi3EEENS4_18smem_ptr_flag_bitsILi16EEENSU_INS5_IJNSA_ILi8EEESH_EEENS5_IJSH_SB_EEEEEEEvNS4_8identityES13_S1D_vS1E_EENS_8epilogue10collective6detail29Sm90TmaWarpSpecializedAdapterINS1H_15DefaultEpilogueISJ_SK_SK_NS1G_6thread17LinearCombinationISJ_Li1EffLNS1L_9ScaleType4KindE0ELNS_15FloatRoundStyleE2ESJ_EENS1_15EpilogueDefaultEEEEEvvEEEEvNT_6ParamsE,(.L_x_333 - _ZN7cutlass13device_kernelINS_4gemm6kernel13GemmUniversalIN4cute5tupleIJiiiiEEENS1_10collective13CollectiveMmaINS1_34MainloopSm90TmaGmmaWarpSpecializedILi9ENS5_IJNS4_1CILi1EEESB_SB_EEENS1_35KernelTmaWarpSpecializedCooperativeEEENS5_IJNSA_ILi128EEENSA_ILi256EEENSA_ILi32EEEEEENS_6half_tENS5_IJlSB_lEEESJ_SK_NS4_8TiledMMAINS4_8MMA_AtomIJNS4_4SM904GMMA26MMA_64x256x16_F32F16F16_SSILNSO_5MajorE0ELSQ_0ELNSO_7ScaleInE1ELSR_1EEEEEENS4_6LayoutINS5_IJNSA_ILi2EEESB_SB_EEENS5_IJSB_NSA_ILi0EEESX_EEEEENS5_IJNS4_10UnderscoreES10_S10_EEEEENS4_13SM90_TMA_LOADENS4_14ComposedLayoutINS4_7SwizzleILi2ELi4ELi3EEENS4_18smem_ptr_flag_bitsILi16EEENSU_INS5_IJNSA_ILi8EEESH_EEENS5_IJSH_SB_EEEEEEEvNS4_8identityES13_S1D_vS1E_EENS_8epilogue10collective6detail29Sm90TmaWarpSpecializedAdapterINS1H_15DefaultEpilogueISJ_SK_SK_NS1G_6thread17LinearCombinationISJ_Li1EffLNS1L_9ScaleType4KindE0ELNS_15FloatRoundStyleE2ESJ_EENS1_15EpilogueDefaultEEEEEvvEEEEvNT_6ParamsE)
        .other          _ZN7cutlass13device_kernelINS_4gemm6kernel13GemmUniversalIN4cute5tupleIJiiiiEEENS1_10collective13CollectiveMmaINS1_34MainloopSm90TmaGmmaWarpSpecializedILi9ENS5_IJNS4_1CILi1EEESB_SB_EEENS1_35KernelTmaWarpSpecializedCooperativeEEENS5_IJNSA_ILi128EEENSA_ILi256EEENSA_ILi32EEEEEENS_6half_tENS5_IJlSB_lEEESJ_SK_NS4_8TiledMMAINS4_8MMA_AtomIJNS4_4SM904GMMA26MMA_64x256x16_F32F16F16_SSILNSO_5MajorE0ELSQ_0ELNSO_7ScaleInE1ELSR_1EEEEEENS4_6LayoutINS5_IJNSA_ILi2EEESB_SB_EEENS5_IJSB_NSA_ILi0EEESX_EEEEENS5_IJNS4_10UnderscoreES10_S10_EEEEENS4_13SM90_TMA_LOADENS4_14ComposedLayoutINS4_7SwizzleILi2ELi4ELi3EEENS4_18smem_ptr_flag_bitsILi16EEENSU_INS5_IJNSA_ILi8EEESH_EEENS5_IJSH_SB_EEEEEEEvNS4_8identityES13_S1D_vS1E_EENS_8epilogue10collective6detail29Sm90TmaWarpSpecializedAdapterINS1H_15DefaultEpilogueISJ_SK_SK_NS1G_6thread17LinearCombinationISJ_Li1EffLNS1L_9ScaleType4KindE0ELNS_15FloatRoundStyleE2ESJ_EENS1_15EpilogueDefaultEEEEEvvEEEEvNT_6ParamsE,@"STO_CUDA_ENTRY STV_DEFAULT"
_ZN7cutlass13device_kernelINS_4gemm6kernel13GemmUniversalIN4cute5tupleIJiiiiEEENS1_10collective13CollectiveMmaINS1_34MainloopSm90TmaGmmaWarpSpecializedILi9ENS5_IJNS4_1CILi1EEESB_SB_EEENS1_35KernelTmaWarpSpecializedCooperativeEEENS5_IJNSA_ILi128EEENSA_ILi256EEENSA_ILi32EEEEEENS_6half_tENS5_IJlSB_lEEESJ_SK_NS4_8TiledMMAINS4_8MMA_AtomIJNS4_4SM904GMMA26MMA_64x256x16_F32F16F16_SSILNSO_5MajorE0ELSQ_0ELNSO_7ScaleInE1ELSR_1EEEEEENS4_6LayoutINS5_IJNSA_ILi2EEESB_SB_EEENS5_IJSB_NSA_ILi0EEESX_EEEEENS5_IJNS4_10UnderscoreES10_S10_EEEEENS4_13SM90_TMA_LOADENS4_14ComposedLayoutINS4_7SwizzleILi2ELi4ELi3EEENS4_18smem_ptr_flag_bitsILi16EEENSU_INS5_IJNSA_ILi8EEESH_EEENS5_IJSH_SB_EEEEEEEvNS4_8identityES13_S1D_vS1E_EENS_8epilogue10collective6detail29Sm90TmaWarpSpecializedAdapterINS1H_15DefaultEpilogueISJ_SK_SK_NS1G_6thread17LinearCombinationISJ_Li1EffLNS1L_9ScaleType4KindE0ELNS_15FloatRoundStyleE2ESJ_EENS1_15EpilogueDefaultEEEEEvvEEEEvNT_6ParamsE:
[----:B------:R-:W0:Y:S01]  /*0000*/  LDC R1, c[0x0][0x28] ;  /* 0x00000a00ff017b82 */ /* 0x000e220000000800 */
[----:B------:R-:W1:Y:S01]  /*0010*/  S2R R18, SR_TID.X ;  /* 0x0000000000127919 */ /* 0x000e620000002100 */
[----:B------:R-:W-:Y:S01]  /*0020*/  ELECT P0, URZ, PT ;  /* 0x00000000003f782f */ /* 0x000fe20003800000 */
[----:B------:R-:W-:Y:S01]  /*0030*/  BSSY B0, `(.L_x_0) ;  /* 0x000000f000007945 */ /* 0x000fe20003800000 */
[--C-:B-1----:R-:W-:Y:S02]  /*0040*/  SHF.R.U32.HI R0, RZ, 0x5, R18.reuse ;  /* 0x00000005ff007819 */ /* 0x102fe40000011612 */
[----:B------:R-:W-:-:S03]  /*0050*/  SHF.R.U32.HI R22, RZ, 0x7, R18 ;  /* 0x00000007ff167819 */ /* 0x000fc60000011612 */
[----:B------:R-:W1:Y:S04]  /*0060*/  SHFL.IDX PT, R5, R0, RZ, 0x1f ;  /* 0x00001fff00057589 */ /* 0x000e6800000e0000 */
[----:B------:R2:W3:Y:S01]  /*0070*/  SHFL.IDX PT, R8, R22, RZ, 0x1f ;  /* 0x00001fff16087589 */ /* 0x0004e200000e0000 */
[----:B-1----:R-:W-:-:S13]  /*0080*/  ISETP.NE.OR P0, PT, R5, RZ, !P0 ;  /* 0x000000ff0500720c */ /* 0x002fda0004705670 */
[----:B0-23--:R-:W-:Y:S05]  /*0090*/  @P0 BRA `(.L_x_1) ;  /* 0x0000000000200947 */ /* 0x00dfea0003800000 */
[----:B------:R-:W-:Y:S02]  /*00a0*/  ULDC.64 UR4, c[0x0][0x198] ;  /* 0x0000660000047ab9 */ /* 0x000fe40000000a00 */
[----:B------:R-:W-:Y:S02]  /*00b0*/  UIADD3 UR6, UP0, UR4, 0xf0, URZ ;  /* 0x000000f004067890 */ /* 0x000fe4000ff1e03f */
[----:B------:R-:W-:Y:S02]  /*00c0*/  UIADD3 UR4, UP1, UR4, 0x1f0, URZ ;  /* 0x000001f004047890 */ /* 0x000fe4000ff3e03f */
[----:B------:R-:W-:Y:S02]  /*00d0*/  UIADD3.X UR7, URZ, UR5, URZ, UP0, !UPT ;  /* 0x000000053f077290 */ /* 0x000fe400087fe43f */
[----:B------:R-:W-:-:S07]  /*00e0*/  UIADD3.X UR5, URZ, UR5, URZ, UP1, !UPT ;  /* 0x000000053f057290 */ /* 0x000fce0008ffe43f */
[----:B------:R0:W-:Y:S02]  /*00f0*/  UTMACCTL.PF [UR6] ;  /* 0x00000000060079b9 */ /* 0x0001e40008040000 */
[----:B------:R0:W-:Y:S02]  /*0100*/  UTMACCTL.PF [UR4] ;  /* 0x00000000040079b9 */ /* 0x0001e40008040000 */
[----:B0-----:R-:W-:Y:S01]  /*0110*/  NOP ;  /* 0x0000000000007918 */ /* 0x001fe20000000000 */
.L_x_1:
[----:B------:R-:W-:Y:S05]  /*0120*/  BSYNC B0 ;  /* 0x0000000000007941 */ /* 0x000fea0003800000 */
.L_x_0:
[----:B------:R-:W0:Y:S02]  /*0130*/  SHFL.IDX PT, R2, R0, RZ, 0x1f ;  /* 0x00001fff00027589 */ /* 0x000e2400000e0000 */
[----:B0-----:R-:W-:-:S13]  /*0140*/  ISETP.NE.AND P0, PT, R2, RZ, PT ;  /* 0x000000ff0200720c */ /* 0x001fda0003f05270 */
[----:B------:R-:W-:Y:S05]  /*0150*/  @P0 BRA `(.L_x_2) ;  /* 0x00000000008c0947 */ /* 0x000fea0003800000 */
[----:B------:R-:W-:Y:S01]  /*0160*/  ELECT P0, URZ, PT ;  /* 0x00000000003f782f */ /* 0x000fe20003800000 */
[----:B------:R-:W-:-:S12]  /*0170*/  BSSY B0, `(.L_x_2) ;  /* 0x0000021000007945 */ /* 0x000fd80003800000 */
[----:B------:R-:W-:Y:S05]  /*0180*/  @!P0 BRA `(.L_x_3) ;  /* 0x00000000007c8947 */ /* 0x000fea0003800000 */
[----:B------:R-:W0:Y:S01]  /*0190*/  S2UR UR8, SR_CgaCtaId ;  /* 0x00000000000879c3 */ /* 0x000e220000008800 */
[----:B------:R-:W-:Y:S01]  /*01a0*/  UMOV UR4, 0x400 ;  /* 0x0000040000047882 */ /* 0x000fe20000000000 */
[----:B------:R-:W-:Y:S01]  /*01b0*/  UMOV UR5, 0x1 ;  /* 0x0000000100057882 */ /* 0x000fe20000000000 */
[----:B------:R-:W-:Y:S02]  /*01c0*/  UMOV UR6, 0x100 ;  /* 0x0000010000067882 */ /* 0x000fe40000000000 */
[----:B------:R-:W-:-:S04]  /*01d0*/  UIADD3 UR6, -UR6, 0x100000, URZ ;  /* 0x0010000006067890 */ /* 0x000fc8000fffe13f */
[----:B------:R-:W-:Y:S02]  /*01e0*/  USHF.L.U32 UR7, UR6, 0xb, URZ ;  /* 0x0000000b06077899 */ /* 0x000fe4000800063f */
[----:B------:R-:W-:Y:S02]  /*01f0*/  USHF.L.U32 UR6, UR6, 0x1, URZ ;  /* 0x0000000106067899 */ /* 0x000fe4000800063f */
[----:B0-----:R-:W-:Y:S02]  /*0200*/  ULEA UR8, UR8, UR4, 0x18 ;  /* 0x0000000408087291 */ /* 0x001fe4000f8ec03f */
[----:B------:R-:W-:-:S04]  /*0210*/  UIADD3 UR4, -UR5, 0x100000, URZ ;  /* 0x0010000005047890 */ /* 0x000fc8000fffe13f */
[----:B------:R-:W-:Y:S02]  /*0220*/  USHF.L.U32 UR5, UR4, 0xb, URZ ;  /* 0x0000000b04057899 */ /* 0x000fe4000800063f */
[----:B------:R-:W-:Y:S01]  /*0230*/  USHF.L.U32 UR4, UR4, 0x1, URZ ;  /* 0x0000000104047899 */ /* 0x000fe2000800063f */
[----:B------:R-:W0:Y:S11]  /*0240*/  FENCE.VIEW.ASYNC.S ;  /* 0x00000000000073c6 */ /* 0x000e360000000000 */
[----:B0-----:R0:W1:Y:S01]  /*0250*/  SYNCS.EXCH.64 URZ, [UR8], UR4 ;  /* 0x00000004083f75b2 */ /* 0x0010620008000100 */
[----:B------:R0:W2:Y:S01]  /*0260*/  SYNCS.EXCH.64 URZ, [UR8+0x48], UR6 ;  /* 0x00004806083f75b2 */ /* 0x0000a20008000100 */
[----:B------:R0:W3:Y:S01]  /*0270*/  SYNCS.EXCH.64 URZ, [UR8+0x8], UR4 ;  /* 0x00000804083f75b2 */ /* 0x0000e20008000100 */
[----:B------:R0:W4:Y:S01]  /*0280*/  SYNCS.EXCH.64 URZ, [UR8+0x50], UR6 ;  /* 0x00005006083f75b2 */ /* 0x0001220008000100 */
[----:B------:R0:W0:Y:S01]  /*0290*/  SYNCS.EXCH.64 URZ, [UR8+0x10], UR4 ;  /* 0x00001004083f75b2 */ /* 0x0000220008000100 */
        /* <DEDUP_REMOVED lines=13> */
[----:B------:R-:W-:Y:S01]  /*0370*/  NOP ;  /* 0x0000000000007918 */ /* 0x000fe20000000000 */
.L_x_3:
[----:B0-----:R-:W-:Y:S05]  /*0380*/  BSYNC B0 ;  /* 0x0000000000007941 */ /* 0x001fea0003800000 */
.L_x_2:
[----:B------:R-:W0:Y:S01]  /*0390*/  SHFL.IDX PT, R0, R0, RZ, 0x1f ;  /* 0x00001fff00007589 */ /* 0x000e2200000e0000 */
[----:B------:R-:W-:Y:S01]  /*03a0*/  ELECT P0, URZ, PT ;  /* 0x00000000003f782f */ /* 0x000fe20003800000 */
[----:B------:R-:W5:Y:S01]  /*03b0*/  LDC R2, c[0x0][0x65c] ;  /* 0x00019700ff027b82 */ /* 0x000f620000000800 */
[----:B------:R-:W-:Y:S01]  /*03c0*/  SHF.R.S32.HI R6, RZ, 0x1f, R5 ;  /* 0x0000001fff067819 */ /* 0x000fe20000011405 */
[----:B------:R-:W1:Y:S01]  /*03d0*/  S2R R3, SR_CTAID.Y ;  /* 0x0000000000037919 */ /* 0x000e620000002600 */
[----:B------:R-:W-:Y:S01]  /*03e0*/  UMOV UR4, 0x20 ;  /* 0x0000002000047882 */ /* 0x000fe20000000000 */
[----:B------:R-:W-:Y:S01]  /*03f0*/  ISETP.NE.AND P2, PT, R8, RZ, PT ;  /* 0x000000ff0800720c */ /* 0x000fe20003f45270 */
[----:B------:R-:W-:Y:S01]  /*0400*/  NOP ;  /* 0x0000000000007918 */ /* 0x000fe20000000000 */
[----:B------:R-:W2:Y:S01]  /*0410*/  S2R R4, SR_CTAID.X ;  /* 0x0000000000047919 */ /* 0x000ea20000002500 */
[----:B------:R-:W-:Y:S01]  /*0420*/  LEA.HI R6, R6, R5, RZ, 0x2 ;  /* 0x0000000506067211 */ /* 0x000fe200078f10ff */
[----:B------:R-:W-:Y:S01]  /*0430*/  NOP ;  /* 0x0000000000007918 */ /* 0x000fe20000000000 */
[----:B0-----:R-:W-:-:S02]  /*0440*/  ISETP.NE.OR P0, PT, R0, RZ, !P0 ;  /* 0x000000ff0000720c */ /* 0x001fc40004705670 */
[----:B-----5:R-:W-:-:S04]  /*0450*/  ISETP.NE.AND P3, PT, R2, 0x1, PT ;  /* 0x000000010200780c */ /* 0x020fc80003f65270 */
[----:B------:R-:W-:Y:S02]  /*0460*/  P2R R0, PR, RZ, 0x8 ;  /* 0x00000008ff007803 */ /* 0x000fe40000000000 */
[----:B------:R-:W-:-:S05]  /*0470*/  LOP3.LUT R0, R6, 0xfffffffc, RZ, 0xc0, !PT ;  /* 0xfffffffc06007812 */ /* 0x000fca00078ec0ff */
[----:B------:R-:W-:Y:S01]  /*0480*/  VOTEU.ALL UP0, P0 ;  /* 0x00000000003f7886 */ /* 0x000fe20000000000 */
[----:B------:R-:W-:Y:S01]  /*0490*/  IMAD.IADD R0, R5, 0x1, -R0 ;  /* 0x0000000105007824 */ /* 0x000fe200078e0a00 */
[----:B------:R-:W2:Y:S01]  /*04a0*/  @P3 LDC R17, c[0x0][0x10] ;  /* 0x00000400ff113b82 */ /* 0x000ea20000000800 */
[----:B------:R-:W-:Y:S01]  /*04b0*/  VOTEU.ALL UP1, P0 ;  /* 0x00000000003f7886 */ /* 0x000fe20000020000 */
[----:B-1----:R-:W-:Y:S01]  /*04c0*/  @P3 IMAD.MOV.U32 R6, RZ, RZ, R3 ;  /* 0x000000ffff063224 */ /* 0x002fe200078e0003 */
[----:B------:R-:W-:Y:S01]  /*04d0*/  @!UP0 UMOV UR6, 0x400 ;  /* 0x0000040000068882 */ /* 0x000fe20000000000 */
[----:B------:R-:W-:-:S04]  /*04e0*/  @!UP0 UIADD3 UR4, -UR4, 0x100000, URZ ;  /* 0x0010000004048890 */ /* 0x000fc8000fffe13f */
[----:B------:R-:W-:Y:S02]  /*04f0*/  @!UP0 USHF.L.U32 UR5, UR4, 0xb, URZ ;  /* 0x0000000b04058899 */ /* 0x000fe4000800063f */
[----:B------:R-:W-:Y:S01]  /*0500*/  @!UP0 USHF.L.U32 UR4, UR4, 0x1, URZ ;  /* 0x0000000104048899 */ /* 0x000fe2000800063f */
[----:B------:R-:W-:Y:S02]  /*0510*/  @P3 IMAD.MOV.U32 R7, RZ, RZ, RZ ;  /* 0x000000ffff073224 */ /* 0x000fe400078e00ff */
[----:B------:R-:W-:Y:S01]  /*0520*/  IMAD.MOV.U32 R5, RZ, RZ, RZ ;  /* 0x000000ffff057224 */ /* 0x000fe200078e00ff */
[----:B------:R-:W0:Y:S01]  /*0530*/  @!UP0 S2UR UR7, SR_CgaCtaId ;  /* 0x00000000000789c3 */ /* 0x000e220000008800 */
[----:B------:R-:W-:-:S07]  /*0540*/  @P3 IMAD.MOV.U32 R11, RZ, RZ, RZ ;  /* 0x000000ffff0b3224 */ /* 0x000fce00078e00ff */
[----:B------:R-:W1:Y:S01]  /*0550*/  @!P3 LDC R9, c[0x0][0xc] ;  /* 0x00000300ff09bb82 */ /* 0x000e620000000800 */
[----:B--2---:R-:W-:-:S04]  /*0560*/  @P3 IMAD.WIDE.U32 R16, R4, R17, R6 ;  /* 0x0000001104103225 */ /* 0x004fc800078e0006 */
[----:B------:R-:W-:Y:S01]  /*0570*/  @P3 IMAD.IADD R17, R17, 0x1, R11 ;  /* 0x0000000111113824 */ /* 0x000fe200078e020b */
[----:B0-----:R-:W-:Y:S01]  /*0580*/  @!UP0 ULEA UR6, UR7, UR6, 0x18 ;  /* 0x0000000607068291 */ /* 0x001fe2000f8ec03f */
[----:B------:R-:W-:Y:S01]  /*0590*/  VOTEU.ALL UP0, P0 ;  /* 0x00000000003f7886 */ /* 0x000fe20000000000 */
[----:B------:R-:W-:-:S04]  /*05a0*/  ISETP.NE.AND P0, PT, R0, 0x3, PT ;  /* 0x000000030000780c */ /* 0x000fc80003f05270 */
[----:B------:R-:W-:Y:S01]  /*05b0*/  ISETP.EQ.OR P0, PT, R0, RZ, !P0 ;  /* 0x000000ff0000720c */ /* 0x000fe20004702670 */
[----:B-1----:R-:W-:-:S03]  /*05c0*/  @!P3 IMAD.WIDE.U32 R6, R9, R3, R4 ;  /* 0x000000030906b225 */ /* 0x002fc600078e0004 */
[C---:B------:R-:W-:Y:S01]  /*05d0*/  ISETP.EQ.AND P0, PT, R8.reuse, RZ, P0 ;  /* 0x000000ff0800720c */ /* 0x040fe20000702270 */
[----:B------:R-:W-:Y:S01]  /*05e0*/  VIADD R8, R8, 0xffffffff ;  /* 0xffffffff08087836 */ /* 0x000fe20000000000 */
[----:B------:R-:W0:Y:S02]  /*05f0*/  FENCE.VIEW.ASYNC.S ;  /* 0x00000000000073c6 */ /* 0x000e240000000000 */
[----:B0-----:R0:W3:Y:S01]  /*0600*/  @!UP0 SYNCS.EXCH.64 URZ, [UR6+0xa0], UR4 ;  /* 0x0000a004063f85b2 */ /* 0x0010e20008000100 */
[----:B------:R-:W-:Y:S01]  /*0610*/  @!P3 IMAD.MOV.U32 R16, RZ, RZ, R6 ;  /* 0x000000ffff10b224 */ /* 0x000fe200078e0006 */
[----:B------:R-:W-:Y:S01]  /*0620*/  SEL R19, RZ, 0x1, !P0 ;  /* 0x00000001ff137807 */ /* 0x000fe20004000000 */
[----:B------:R-:W-:Y:S01]  /*0630*/  @!P3 IMAD.MOV.U32 R17, RZ, RZ, R7 ;  /* 0x000000ffff11b224 */ /* 0x000fe200078e0007 */
[----:B------:R-:W-:-:S04]  /*0640*/  ISETP.GE.U32.AND P1, PT, R8, 0x2, PT ;  /* 0x000000020800780c */ /* 0x000fc80003f26070 */
[----:B------:R-:W-:Y:S01]  /*0650*/  SEL R19, R19, 0x2, P1 ;  /* 0x0000000213137807 */ /* 0x000fe20000800000 */
[----:B------:R0:W3:Y:S01]  /*0660*/  @!UP1 SYNCS.EXCH.64 URZ, [UR6+0xa8], UR4 ;  /* 0x0000a804063f95b2 */ /* 0x0000e20008000100 */
[----:B------:R-:W-:Y:S01]  /*0670*/  NOP ;  /* 0x0000000000007918 */ /* 0x000fe20000000000 */
[----:B---34-:R-:W-:Y:S06]  /*0680*/  BAR.SYNC.DEFER_BLOCKING 0x0 ;  /* 0x0000000000007b1d */ /* 0x018fec0000010000 */
[----:B------:R-:W-:Y:S05]  /*0690*/  @!P2 BRA `(.L_x_4) ;  /* 0x0000009400dca947 */ /* 0x000fea0003800000 */
[----:B------:R-:W-:-:S13]  /*06a0*/  ISETP.GT.U32.AND P0, PT, R8, 0x1, PT ;  /* 0x000000010800780c */ /* 0x000fda0003f04070 */
[----:B0-----:R-:W-:Y:S05]  /*06b0*/  @P0 EXIT ;  /* 0x000000000000094d */ /* 0x001fea0003800000 */
[----:B------:R-:W-:Y:S01]  /*06c0*/  ULDC.64 UR4, c[0x0][0x650] ;  /* 0x0001940000047ab9 */ /* 0x000fe20000000a00 */
[----:B------:R-:W-:Y:S01]  /*06d0*/  PRMT R0, RZ, 0x7610, R0 ;  /* 0x00007610ff007816 */ /* 0x000fe20000000000 */
[----:B------:R-:W-:Y:S01]  /*06e0*/  IMAD.MOV.U32 R153, RZ, RZ, -0x1 ;  /* 0xffffffffff997424 */ /* 0x000fe200078e00ff */
[----:B------:R-:W-:Y:S01]  /*06f0*/  ISETP.GE.U32.AND P0, PT, R16, UR4, PT ;  /* 0x0000000410007c0c */ /* 0x000fe2000bf06070 */
[----:B------:R-:W-:Y:S02]  /*0700*/  IMAD.MOV.U32 R152, RZ, RZ, -0x1 ;  /* 0xffffffffff987424 */ /* 0x000fe400078e00ff */
[----:B------:R-:W-:Y:S01]  /*0710*/  IMAD.MOV.U32 R23, RZ, RZ, -0x1 ;  /* 0xffffffffff177424 */ /* 0x000fe200078e00ff */
[----:B------:R-:W-:-:S13]  /*0720*/  ISETP.GE.U32.AND.EX P0, PT, R17, UR5, PT, P0 ;  /* 0x0000000511007c0c */ /* 0x000fda000bf06100 */
[----:B------:R-:W-:Y:S05]  /*0730*/  @P0 BRA `(.L_x_5) ;  /* 0x0000000400540947 */ /* 0x000fea0003800000 */
[----:B------:R-:W0:Y:S01]  /*0740*/  LDC.64 R14, c[0x0][0x628] ;  /* 0x00018a00ff0e7b82 */ /* 0x000e220000000a00 */
[----:B------:R-:W-:Y:S02]  /*0750*/  IMAD.MOV.U32 R6, RZ, RZ, R16 ;  /* 0x000000ffff067224 */ /* 0x000fe400078e0010 */
[----:B------:R-:W-:-:S05]  /*0760*/  IMAD.MOV.U32 R7, RZ, RZ, R17 ;  /* 0x000000ffff077224 */ /* 0x000fca00078e0011 */
[----:B------:R-:W1:Y:S08]  /*0770*/  LDC R0, c[0x0][0x630] ;  /* 0x00018c00ff007b82 */ /* 0x000e700000000800 */
[----:B------:R-:W2:Y:S01]  /*0780*/  LDC.64 R20, c[0x0][0x620] ;  /* 0x00018800ff147b82 */ /* 0x000ea20000000a00 */
[----:B0-----:R-:W-:-:S04]  /*0790*/  ISETP.NE.U32.AND P0, PT, R14, RZ, PT ;  /* 0x000000ff0e00720c */ /* 0x001fc80003f05070 */
[----:B------:R-:W-:-:S13]  /*07a0*/  ISETP.NE.AND.EX P0, PT, R15, RZ, PT, P0 ;  /* 0x000000ff0f00720c */ /* 0x000fda0003f05300 */
[----:B-12---:R-:W-:Y:S05]  /*07b0*/  @!P0 BRA `(.L_x_6) ;  /* 0x0000000000288947 */ /* 0x006fea0003800000 */
[----:B------:R-:W0:Y:S02]  /*07c0*/  LDC R11, c[0x0][0x634] ;  /* 0x00018d00ff0b7b82 */ /* 0x000e240000000800 */
[----:B0-----:R-:W-:-:S05]  /*07d0*/  IADD3 R11, P0, R16, R11, RZ ;  /* 0x0000000b100b7210 */ /* 0x001fca0007f1e0ff */
[----:B------:R-:W-:-:S04]  /*07e0*/  IMAD.X R13, RZ, RZ, R17, P0 ;  /* 0x000000ffff0d7224 */ /* 0x000fc800000e0611 */
[----:B------:R-:W-:-:S04]  /*07f0*/  IMAD.WIDE.U32 R6, R13, R14, RZ ;  /* 0x0000000e0d067225 */ /* 0x000fc800078e00ff */
[----:B------:R-:W-:-:S04]  /*0800*/  IMAD.WIDE.U32 R8, P0, R11, R15, R6 ;  /* 0x0000000f0b087225 */ /* 0x000fc80007800006 */
[----:B------:R-:W-:-:S04]  /*0810*/  IMAD.WIDE.U32 R6, R11, R14, RZ ;  /* 0x0000000e0b067225 */ /* 0x000fc800078e00ff */
[----:B------:R-:W-:Y:S01]  /*0820*/  IMAD.X R11, RZ, RZ, RZ, P0 ;  /* 0x000000ffff0b7224 */ /* 0x000fe200000e06ff */
[----:B------:R-:W-:Y:S01]  /*0830*/  IADD3 RZ, P0, R7, R8, RZ ;  /* 0x0000000807ff7210 */ /* 0x000fe20007f1e0ff */
[----:B------:R-:W-:-:S04]  /*0840*/  IMAD.MOV.U32 R10, RZ, RZ, R9 ;  /* 0x000000ffff0a7224 */ /* 0x000fc800078e0009 */
[----:B------:R-:W-:-:S08]  /*0850*/  IMAD.WIDE.U32.X R6, R13, R15, R10, P0 ;  /* 0x0000000f0d067225 */ /* 0x000fd000000e040a */
.L_x_6:
[-CC-:B------:R-:W-:Y:S01]  /*0860*/  SHF.R.U64 R23, R6, R0.reuse, R7.reuse ;  /* 0x0000000006177219 */ /* 0x180fe20000001207 */
[----:B------:R-:W0:Y:S01]  /*0870*/  LDC R10, c[0x0][0x618] ;  /* 0x00018600ff0a7b82 */ /* 0x000e220000000800 */
[----:B------:R-:W-:Y:S01]  /*0880*/  SHF.R.U32.HI R5, RZ, R0, R7 ;  /* 0x00000000ff057219 */ /* 0x000fe20000011607 */
[----:B------:R-:W-:Y:S01]  /*0890*/  ULDC UR4, c[0x0][0x150] ;  /* 0x0000540000047ab9 */ /* 0x000fe20000000800 */
[----:B------:R-:W-:Y:S02]  /*08a0*/  IADD3 R9, P0, RZ, -R23, RZ ;  /* 0x80000017ff097210 */ /* 0x000fe40007f1e0ff */
[----:B------:R-:W-:-:S03]  /*08b0*/  I2FP.F32.U32 R0, R4 ;  /* 0x0000000400007245 */ /* 0x000fc60000201000 */
[----:B------:R-:W1:Y:S01]  /*08c0*/  LDC.64 R28, c[0x0][0x640] ;  /* 0x00019000ff1c7b82 */ /* 0x000e620000000a00 */
[----:B------:R-:W-:Y:S02]  /*08d0*/  IMAD.X R11, RZ, RZ, ~R5, P0 ;  /* 0x000000ffff0b7224 */ /* 0x000fe400000e0e05 */
[----:B------:R-:W-:Y:S01]  /*08e0*/  FMUL R0, R0, UR4 ;  /* 0x0000000400007c20 */ /* 0x000fe20008400000 */
[----:B------:R-:W-:Y:S01]  /*08f0*/  IMAD.WIDE.U32 R6, R9, R20, R16 ;  /* 0x0000001409067225 */ /* 0x000fe200078e0010 */
[----:B------:R-:W-:-:S03]  /*0900*/  ULDC UR4, c[0x0][0x154] ;  /* 0x0000550000047ab9 */ /* 0x000fc60000000800 */
[----:B------:R-:W-:Y:S01]  /*0910*/  IMAD R8, R11, R20, RZ ;  /* 0x000000140b087224 */ /* 0x000fe200078e02ff */
[----:B------:R-:W2:Y:S01]  /*0920*/  LDC R5, c[0x0][0x144] ;  /* 0x00005100ff057b82 */ /* 0x000ea20000000800 */
[----:B------:R-:W3:Y:S02]  /*0930*/  F2I.U32.TRUNC.NTZ R0, R0 ;  /* 0x0000000000007305 */ /* 0x000ee4000020f000 */
[----:B------:R-:W-:-:S04]  /*0940*/  IMAD R9, R9, R21, R8 ;  /* 0x0000001509097224 */ /* 0x000fc800078e0208 */
[----:B------:R-:W-:Y:S01]  /*0950*/  IMAD.IADD R7, R7, 0x1, R9 ;  /* 0x0000000107077824 */ /* 0x000fe200078e0209 */
[----:B------:R-:W4:Y:S01]  /*0960*/  LDC R12, c[0x0][0x608] ;  /* 0x00018200ff0c7b82 */ /* 0x000f220000000800 */
[----:B------:R-:W-:-:S03]  /*0970*/  IMAD.MOV.U32 R9, RZ, RZ, -0x1 ;  /* 0xffffffffff097424 */ /* 0x000fc600078e00ff */
[-CC-:B0-----:R-:W-:Y:S02]  /*0980*/  SHF.R.U64 R20, R6, R10.reuse, R7.reuse ;  /* 0x0000000a06147219 */ /* 0x181fe40000001207 */
[----:B------:R-:W-:Y:S02]  /*0990*/  I2FP.F32.U32 R6, R3 ;  /* 0x0000000300067245 */ /* 0x000fe40000201000 */
[----:B------:R-:W0:Y:S01]  /*09a0*/  LDC R26, c[0x0][0x658] ;  /* 0x00019600ff1a7b82 */ /* 0x000e220000000800 */
[----:B-1----:R-:W-:Y:S01]  /*09b0*/  ISETP.NE.U32.AND P0, PT, R28, RZ, PT ;  /* 0x000000ff1c00720c */ /* 0x002fe20003f05070 */
[----:B---3--:R-:W-:Y:S01]  /*09c0*/  IMAD.MOV R8, RZ, RZ, -R0 ;  /* 0x000000ffff087224 */ /* 0x008fe200078e0a00 */
[----:B------:R-:W-:Y:S01]  /*09d0*/  SHF.R.U32.HI R7, RZ, R10, R7 ;  /* 0x0000000aff077219 */ /* 0x000fe20000011607 */
[----:B------:R-:W-:Y:S01]  /*09e0*/  FMUL R6, R6, UR4 ;  /* 0x0000000406067c20 */ /* 0x000fe20008400000 */
[----:B------:R-:W-:-:S03]  /*09f0*/  ISETP.NE.AND.EX P0, PT, R29, RZ, PT, P0 ;  /* 0x000000ff1d00720c */ /* 0x000fc60003f05300 */
[----:B------:R-:W1:Y:S01]  /*0a00*/  LDC R14, c[0x0][0x148] ;  /* 0x00005200ff0e7b82 */ /* 0x000e620000000800 */
[----:B--2---:R-:W-:-:S07]  /*0a10*/  IMAD R0, R5, R8, R4 ;  /* 0x0000000805007224 */ /* 0x004fce00078e0204 */
[----:B------:R-:W2:Y:S01]  /*0a20*/  LDC R24, c[0x0][0x600] ;  /* 0x00018000ff187b82 */ /* 0x000ea20000000800 */
[-CC-:B----4-:R-:W-:Y:S02]  /*0a30*/  SHF.R.U64 R30, R20, R12.reuse, R7.reuse ;  /* 0x0000000c141e7219 */ /* 0x190fe40000001207 */
[----:B------:R-:W-:Y:S01]  /*0a40*/  SHF.R.U32.HI R5, RZ, R12, R7 ;  /* 0x0000000cff057219 */ /* 0x000fe20000011607 */
[----:B------:R-:W-:Y:S01]  /*0a50*/  IMAD.MOV.U32 R7, RZ, RZ, 0x1 ;  /* 0x00000001ff077424 */ /* 0x000fe200078e00ff */
[----:B------:R3:W4:Y:S03]  /*0a60*/  F2I.U32.TRUNC.NTZ R12, R6 ;  /* 0x00000006000c7305 */ /* 0x000726000020f000 */
[----:B------:R-:W1:Y:S01]  /*0a70*/  LDC R15, c[0x0][0x648] ;  /* 0x00019200ff0f7b82 */ /* 0x000e620000000800 */
[-C--:B0-----:R-:W-:Y:S02]  /*0a80*/  SHF.L.U32 R4, R9, R26.reuse, RZ ;  /* 0x0000001a09047219 */ /* 0x081fe400000006ff */
[----:B------:R-:W-:-:S02]  /*0a90*/  SHF.R.U64 R32, R30, R26, R5 ;  /* 0x0000001a1e207219 */ /* 0x000fc40000001205 */
[----:B------:R-:W-:Y:S02]  /*0aa0*/  LOP3.LUT R11, RZ, R4, RZ, 0x33, !PT ;  /* 0x00000004ff0b7212 */ /* 0x000fe400078e33ff */
[-C--:B------:R-:W-:Y:S01]  /*0ab0*/  SHF.R.U32.HI R5, RZ, R26.reuse, R5 ;  /* 0x0000001aff057219 */ /* 0x080fe20000011605 */
[----:B------:R-:W0:Y:S01]  /*0ac0*/  LDC R21, c[0x0][0x638] ;  /* 0x00018e00ff157b82 */ /* 0x000e220000000800 */
[----:B------:R-:W-:Y:S01]  /*0ad0*/  SHF.L.U32 R10, R7, R26, RZ ;  /* 0x0000001a070a7219 */ /* 0x000fe200000006ff */
[----:B------:R-:W-:-:S06]  /*0ae0*/  IMAD.MOV.U32 R4, RZ, RZ, R32 ;  /* 0x000000ffff047224 */ /* 0x000fcc00078e0020 */
[----:B------:R-:W0:Y:S01]  /*0af0*/  LDC R153, c[0x0][0x610] ;  /* 0x00018400ff997b82 */ /* 0x000e220000000800 */
[----:B---34-:R-:W-:Y:S05]  /*0b00*/  @!P0 BRA `(.L_x_7) ;  /* 0x0000000000288947 */ /* 0x018fea0003800000 */
[----:B------:R-:W3:Y:S02]  /*0b10*/  LDC R9, c[0x0][0x64c] ;  /* 0x00019300ff097b82 */ /* 0x000ee40000000800 */
[----:B---3--:R-:W-:-:S05]  /*0b20*/  IADD3 R9, P0, R32, R9, RZ ;  /* 0x0000000920097210 */ /* 0x008fca0007f1e0ff */
        /* <DEDUP_REMOVED lines=8> */
.L_x_7:
[----:B-1----:R-:W-:Y:S01]  /*0bb0*/  SHF.R.U64 R4, R4, R15, R5 ;  /* 0x0000000f04047219 */ /* 0x002fe20000001205 */
[----:B--2---:R-:W-:Y:S01]  /*0bc0*/  VIADD R5, R24, 0xffffffff ;  /* 0xffffffff18057836 */ /* 0x004fe20000000000 */
[----:B------:R-:W-:Y:S01]  /*0bd0*/  LOP3.LUT R11, R30, R11, RZ, 0xc0, !PT ;  /* 0x0000000b1e0b7212 */ /* 0x000fe200078ec0ff */
[----:B------:R-:W-:Y:S02]  /*0be0*/  IMAD.MOV R12, RZ, RZ, -R12 ;  /* 0x000000ffff0c7224 */ /* 0x000fe400078e0a0c */
[----:B------:R-:W-:Y:S02]  /*0bf0*/  IMAD.MOV R6, RZ, RZ, -R4 ;  /* 0x000000ffff067224 */ /* 0x000fe400078e0a04 */
[----:B------:R-:W-:Y:S01]  /*0c00*/  IMAD R11, R10, R4, R11 ;  /* 0x000000040a0b7224 */ /* 0x000fe200078e020b */
[----:B------:R-:W-:Y:S01]  /*0c10*/  LOP3.LUT R4, R20, R5, RZ, 0xc0, !PT ;  /* 0x0000000514047212 */ /* 0x000fe200078ec0ff */
[----:B------:R-:W-:Y:S02]  /*0c20*/  @P3 IMAD R0, R14, R12, R3 ;  /* 0x0000000c0e003224 */ /* 0x000fe400078e0203 */
[----:B0-----:R-:W-:-:S02]  /*0c30*/  IMAD R3, R6, R21, R32 ;  /* 0x0000001506037224 */ /* 0x001fc400078e0220 */
[----:B------:R-:W-:Y:S02]  /*0c40*/  IMAD R153, R11, R153, R0 ;  /* 0x000000990b997224 */ /* 0x000fe400078e0200 */
[----:B------:R-:W-:Y:S02]  /*0c50*/  IMAD R4, R3, R24, R4 ;  /* 0x0000001803047224 */ /* 0x000fe400078e0204 */
[----:B------:R-:W-:-:S03]  /*0c60*/  IMAD.MOV.U32 R0, RZ, RZ, 0x1 ;  /* 0x00000001ff007424 */ /* 0x000fc600078e00ff */
[----:B------:R-:W-:Y:S02]  /*0c70*/  SEL R152, R4, R153, !P3 ;  /* 0x0000009904987207 */ /* 0x000fe40005800000 */
[----:B------:R-:W-:-:S07]  /*0c80*/  SEL R153, R153, R4, !P3 ;  /* 0x0000000499997207 */ /* 0x000fce0005800000 */
.L_x_5:
[----:B------:R-:W-:-:S08]  /*0c90*/  NOP ;  /* 0x0000000000007918 */ /* 0x000fd00000000000 */
[----:B------:R-:W0:Y:S02]  /*0ca0*/  USETMAXREG.TRY_ALLOC.CTAPOOL UP0, 0xe8 ;  /* 0x000000e8000079c8 */ /* 0x000e240008000600 */
[----:B0-----:R-:W-:-:S13]  /*0cb0*/  PLOP3.LUT P0, PT, PT, PT, UP0, 0x80, 0x0 ;  /* 0x000000000000781c */ /* 0x001fda0003f0f008 */
[----:B------:R-:W-:Y:S05]  /*0cc0*/  @!P0 BRA `(.L_x_5) ;  /* 0xfffffffc00f08947 */ /* 0x000fea000383ffff */
[----:B------:R-:W-:Y:S01]  /*0cd0*/  ULDC.64 UR4, c[0x0][0x598] ;  /* 0x0001660000047ab9 */ /* 0x000fe20000000a00 */
[----:B------:R-:W-:Y:S01]  /*0ce0*/  ULDC.64 UR36, c[0x0][0x208] ;  /* 0x0000820000247ab9 */ /* 0x000fe20000000a00 */
[----:B------:R-:W-:-:S04]  /*0cf0*/  ISETP.NE.U32.AND P0, PT, RZ, UR4, PT ;  /* 0x00000004ff007c0c */ /* 0x000fc8000bf05070 */
[----:B------:R-:W-:-:S13]  /*0d00*/  ISETP.NE.AND.EX P0, PT, RZ, UR5, PT, P0 ;  /* 0x00000005ff007c0c */ /* 0x000fda000bf05300 */
[----:B------:R-:W-:Y:S05]  /*0d10*/  @!P0 BRA `(.L_x_8) ;  /* 0x00000000001c8947 */ /* 0x000fea0003800000 */
[----:B------:R-:W0:Y:S02]  /*0d20*/  LDC.64 R4, c[0x0][0x598] ;  /* 0x00016600ff047b82 */ /* 0x000e240000000a00 */
[----:B0-----:R-:W2:Y:S02]  /*0d30*/  LDG.E.64 R4, desc[UR36][R4.64] ;  /* 0x0000002404047981 */ /* 0x001ea4000c1e1b00 */
[----:B--2---:R-:W-:-:S04]  /*0d40*/  ISETP.NE.U32.AND P0, PT, R4, RZ, PT ;  /* 0x000000ff0400720c */ /* 0x004fc80003f05070 */
[----:B------:R-:W-:-:S13]  /*0d50*/  ISETP.NE.AND.EX P0, PT, R5, RZ, PT, P0 ;  /* 0x000000ff0500720c */ /* 0x000fda0003f05300 */
[----:B------:R-:W-:Y:S05]  /*0d60*/  @!P0 BRA `(.L_x_8) ;  /* 0x0000000000088947 */ /* 0x000fea0003800000 */
[----:B------:R0:W5:Y:S01]  /*0d70*/  LD.E R154, desc[UR36][R4.64] ;  /* 0x00000024049a7980 */ /* 0x000162000c101900 */
[----:B------:R-:W-:Y:S05]  /*0d80*/  BRA `(.L_x_9) ;  /* 0x0000000000247947 */ /* 0x000fea0003800000 */
.L_x_8:
[----:B------:R-:W-:Y:S02]  /*0d90*/  ULDC.64 UR4, c[0x0][0x588] ;  /* 0x0001620000047ab9 */ /* 0x000fe40000000a00 */
[----:B------:R-:W-:-:S04]  /*0da0*/  ISETP.NE.U32.AND P0, PT, RZ, UR4, PT ;  /* 0x00000004ff007c0c */ /* 0x000fc8000bf05070 */
[----:B------:R-:W-:-:S13]  /*0db0*/  ISETP.NE.AND.EX P0, PT, RZ, UR5, PT, P0 ;  /* 0x00000005ff007c0c */ /* 0x000fda000bf05300 */
[----:B------:R-:W-:Y:S05]  /*0dc0*/  @!P0 BRA `(.L_x_10) ;  /* 0x00000000000c8947 */ /* 0x000fea0003800000 */
[----:B------:R-:W0:Y:S02]  /*0dd0*/  LDC.64 R154, c[0x0][0x588] ;  /* 0x00016200ff9a7b82 */ /* 0x000e240000000a00 */
[----:B0-----:R1:W5:Y:S01]  /*0de0*/  LDG.E R154, desc[UR36][R154.64] ;  /* 0x000000249a9a7981 */ /* 0x001362000c1e1900 */
[----:B------:R-:W-:Y:S05]  /*0df0*/  BRA `(.L_x_9) ;  /* 0x0000000000087947 */ /* 0x000fea0003800000 */
.L_x_10:
[----:B------:R-:W-:Y:S02]  /*0e00*/  ULDC UR4, c[0x0][0x580] ;  /* 0x0001600000047ab9 */ /* 0x000fe40000000800 */
[----:B------:R-:W-:-:S07]  /*0e10*/  IMAD.U32 R154, RZ, RZ, UR4 ;  /* 0x00000004ff9a7e24 */ /* 0x000fce000f8e00ff */
.L_x_9:
[----:B------:R-:W-:Y:S02]  /*0e20*/  ULDC.64 UR4, c[0x0][0x5a0] ;  /* 0x0001680000047ab9 */ /* 0x000fe40000000a00 */
[----:B------:R-:W-:-:S04]  /*0e30*/  ISETP.NE.U32.AND P0, PT, RZ, UR4, PT ;  /* 0x00000004ff007c0c */ /* 0x000fc8000bf05070 */
[----:B------:R-:W-:-:S13]  /*0e40*/  ISETP.NE.AND.EX P0, PT, RZ, UR5, PT, P0 ;  /* 0x00000005ff007c0c */ /* 0x000fda000bf05300 */
[----:B------:R-:W-:Y:S05]  /*0e50*/  @!P0 BRA `(.L_x_11) ;  /* 0x00000000001c8947 */ /* 0x000fea0003800000 */
[----:B0-----:R-:W0:Y:S02]  /*0e60*/  LDC.64 R4, c[0x0][0x5a0] ;  /* 0x00016800ff047b82 */ /* 0x001e240000000a00 */
[----:B0-----:R-:W2:Y:S02]  /*0e70*/  LDG.E.64 R4, desc[UR36][R4.64] ;  /* 0x0000002404047981 */ /* 0x001ea4000c1e1b00 */
[----:B--2---:R-:W-:-:S04]  /*0e80*/  ISETP.NE.U32.AND P0, PT, R4, RZ, PT ;  /* 0x000000ff0400720c */ /* 0x004fc80003f05070 */
[----:B------:R-:W-:-:S13]  /*0e90*/  ISETP.NE.AND.EX P0, PT, R5, RZ, PT, P0 ;  /* 0x000000ff0500720c */ /* 0x000fda0003f05300 */
[----:B------:R-:W-:Y:S05]  /*0ea0*/  @!P0 BRA `(.L_x_11) ;  /* 0x0000000000088947 */ /* 0x000fea0003800000 */
[----:B-1----:R0:W5:Y:S01]  /*0eb0*/  LD.E R155, desc[UR36][R4.64] ;  /* 0x00000024049b7980 */ /* 0x002162000c101900 */
[----:B------:R-:W-:Y:S05]  /*0ec0*/  BRA `(.L_x_12) ;  /* 0x0000000000247947 */ /* 0x000fea0003800000 */
.L_x_11:
[----:B------:R-:W-:Y:S02]  /*0ed0*/  ULDC.64 UR4, c[0x0][0x590] ;  /* 0x0001640000047ab9 */ /* 0x000fe40000000a00 */
[----:B------:R-:W-:-:S04]  /*0ee0*/  ISETP.NE.U32.AND P0, PT, RZ, UR4, PT ;  /* 0x00000004ff007c0c */ /* 0x000fc8000bf05070 */
[----:B------:R-:W-:-:S13]  /*0ef0*/  ISETP.NE.AND.EX P0, PT, RZ, UR5, PT, P0 ;  /* 0x00000005ff007c0c */ /* 0x000fda000bf05300 */
[----:B------:R-:W-:Y:S05]  /*0f00*/  @!P0 BRA `(.L_x_13) ;  /* 0x00000000000c8947 */ /* 0x000fea0003800000 */
[----:B0-----:R-:W1:Y:S02]  /*0f10*/  LDC.64 R4, c[0x0][0x590] ;  /* 0x00016400ff047b82 */ /* 0x001e640000000a00 */
[----:B-1----:R1:W5:Y:S01]  /*0f20*/  LDG.E R155, desc[UR36][R4.64] ;  /* 0x00000024049b7981 */ /* 0x002362000c1e1900 */
[----:B------:R-:W-:Y:S05]  /*0f30*/  BRA `(.L_x_12) ;  /* 0x0000000000087947 */ /* 0x000fea0003800000 */
.L_x_13:
[----:B------:R-:W-:Y:S02]  /*0f40*/  ULDC UR4, c[0x0][0x584] ;  /* 0x0001610000047ab9 */ /* 0x000fe40000000800 */
[----:B-1----:R-:W-:-:S07]  /*0f50*/  IMAD.U32 R155, RZ, RZ, UR4 ;  /* 0x00000004ff9b7e24 */ /* 0x002fce000f8e00ff */
.L_x_12:
[----:B------:R-:W-:-:S13]  /*0f60*/  LOP3.LUT P0, RZ, R0, 0xff, RZ, 0xc0, !PT ;  /* 0x000000ff00ff7812 */ /* 0x000fda000780c0ff */
[----:B------:R-:W-:Y:S05]  /*0f70*/  @!P0 EXIT ;  /* 0x000000000000894d */ /* 0x000fea0003800000 */
[----:B------:R-:W-:Y:S01]  /*0f80*/  ULDC UR4, c[0x0][0x28c] ;  /* 0x0000a30000047ab9 */ /* 0x000fe20000000800 */
[----:B------:R-:W-:Y:S01]  /*0f90*/  LOP3.LUT R158, R19, 0x1, RZ, 0xfc, !PT ;  /* 0x00000001139e7812 */ /* 0x000fe200078efcff */
[----:B------:R-:W-:Y:S01]  /*0fa0*/  UIADD3 UR4, UR4, 0x1f, URZ ;  /* 0x0000001f04047890 */ /* 0x000fe2000fffe03f */
[----:B------:R-:W-:Y:S01]  /*0fb0*/  UMOV UR38, URZ ;  /* 0x0000003f00267c82 */ /* 0x000fe20008000000 */
[----:B------:R-:W-:Y:S02]  /*0fc0*/  UMOV UR39, URZ ;  /* 0x0000003f00277c82 */ /* 0x000fe40008000000 */
[----:B------:R-:W-:-:S04]  /*0fd0*/  USHF.R.S32.HI UR5, URZ, 0x1f, UR4 ;  /* 0x0000001f3f057899 */ /* 0x000fc80008011404 */
[----:B------:R-:W-:-:S04]  /*0fe0*/  ULEA.HI UR5, UR5, UR4, URZ, 0x5 ;  /* 0x0000000405057291 */ /* 0x000fc8000f8f283f */
[----:B------:R-:W-:-:S12]  /*0ff0*/  USHF.R.S32.HI UR40, URZ, 0x5, UR5 ;  /* 0x000000053f287899 */ /* 0x000fd80008011405 */
.L_x_287:
[----:B------:R-:W-:Y:S01]  /*1000*/  LOP3.LUT R0, R18, 0x80, RZ, 0xc0, !PT ;  /* 0x0000008012007812 */ /* 0x000fe200078ec0ff */
[----:B--2---:R-:W2:Y:S01]  /*1010*/  S2UR UR7, SR_CgaCtaId ;  /* 0x00000000000779c3 */ /* 0x004ea20000008800 */
[----:B------:R-:W-:Y:S02]  /*1020*/  UMOV UR6, 0x400 ;  /* 0x0000040000067882 */ /* 0x000fe40000000000 */
[----:B------:R-:W-:-:S06]  /*1030*/  SHF.R.U32.HI R0, RZ, 0x7, R0 ;  /* 0x00000007ff007819 */ /* 0x000fcc0000011600 */
[----:B---3--:R-:W3:Y:S01]  /*1040*/  SHFL.IDX PT, R0, R0, RZ, 0x1f ;  /* 0x00001fff00007589 */ /* 0x008ee200000e0000 */
[----:B--2---:R-:W-:Y:S01]  /*1050*/  ULEA UR42, UR7, UR6, 0x18 ;  /* 0x00000006072a7291 */ /* 0x004fe2000f8ec03f */
[----:B---3--:R-:W-:-:S13]  /*1060*/  R2UR UR4, R0 ;  /* 0x00000000000472ca */ /* 0x008fda00000e0000 */
[----:B------:R-:W-:-:S04]  /*1070*/  ULEA.HI UR5, UR4, UR4, URZ, 0x1 ;  /* 0x0000000404057291 */ /* 0x000fc8000f8f083f */
[----:B------:R-:W-:-:S04]  /*1080*/  ULOP3.LUT UR5, UR5, 0xffffe, URZ, 0xc0, !UPT ;  /* 0x000ffffe05057892 */ /* 0x000fc8000f8ec03f */
[----:B------:R-:W-:-:S03]  /*1090*/  UIADD3 UR5, UR4, -UR5, URZ ;  /* 0x8000000504057290 */ /* 0x000fc6000fffe03f */
[----:B------:R-:W-:Y:S01]  /*10a0*/  ULDC UR4, c[0x0][0x28c] ;  /* 0x0000a30000047ab9 */ /* 0x000fe20000000800 */
[----:B------:R-:W-:Y:S01]  /*10b0*/  ULEA UR5, UR5, UR42, 0xc ;  /* 0x0000002a05057291 */ /* 0x000fe2000f8e603f */
[----:B------:R-:W-:-:S03]  /*10c0*/  ISETP.LT.AND P0, PT, RZ, UR4, PT ;  /* 0x00000004ff007c0c */ /* 0x000fc6000bf01270 */
[----:B------:R-:W-:-:S04]  /*10d0*/  UIADD3 UR5, UR5, 0x180, URZ ;  /* 0x0000018005057890 */ /* 0x000fc8000fffe03f */
[----:B------:R-:W-:-:S04]  /*10e0*/  USHF.R.U32.HI UR5, URZ, 0x4, UR5 ;  /* 0x000000043f057899 */ /* 0x000fc80008011605 */
[----:B------:R-:W-:Y:S02]  /*10f0*/  ULOP3.LUT UR41, UR5, 0x3fff, URZ, 0xc0, !UPT ;  /* 0x00003fff05297892 */ /* 0x000fe4000f8ec03f */
[----:B-1----:R-:W-:Y:S10]  /*1100*/  @P0 BRA `(.L_x_14) ;  /* 0x0000000000400947 */ /* 0x002ff40003800000 */
[----:B------:R-:W-:Y:S01]  /*1110*/  MOV R0, 0x0 ;  /* 0x0000000000007802 */ /* 0x000fe20000000f00 */
[----:B------:R-:W-:Y:S01]  /*1120*/  ULDC.64 UR4, c[0x4][0x68] ;  /* 0x01001a0000047ab9 */ /* 0x000fe20000000a00 */
[----:B------:R-:W-:Y:S01]  /*1130*/  ULDC.64 UR6, c[0x4][0x8] ;  /* 0x0100020000067ab9 */ /* 0x000fe20000000a00 */
[----:B01----:R-:W-:Y:S01]  /*1140*/  IMAD.U32 R4, RZ, RZ, UR4 ;  /* 0x00000004ff047e24 */ /* 0x003fe2000f8e00ff */
[----:B------:R0:W1:Y:S01]  /*1150*/  LDC.64 R14, c[0x4][R0] ;  /* 0x01000000000e7b82 */ /* 0x0000620000000a00 */
[----:B------:R-:W-:Y:S01]  /*1160*/  IMAD.U32 R5, RZ, RZ, UR5 ;  /* 0x00000005ff057e24 */ /* 0x000fe2000f8e00ff */
[----:B------:R-:W-:Y:S01]  /*1170*/  ULDC.64 UR4, c[0x4][0x70] ;  /* 0x01001c0000047ab9 */ /* 0x000fe20000000a00 */
[----:B------:R-:W-:Y:S02]  /*1180*/  IMAD.U32 R10, RZ, RZ, UR6 ;  /* 0x00000006ff0a7e24 */ /* 0x000fe4000f8e00ff */
[----:B------:R-:W-:Y:S02]  /*1190*/  IMAD.U32 R6, RZ, RZ, UR4 ;  /* 0x00000004ff067e24 */ /* 0x000fe4000f8e00ff */
[----:B------:R-:W-:-:S02]  /*11a0*/  IMAD.U32 R7, RZ, RZ, UR5 ;  /* 0x00000005ff077e24 */ /* 0x000fc4000f8e00ff */
[----:B------:R-:W-:Y:S02]  /*11b0*/  IMAD.U32 R11, RZ, RZ, UR7 ;  /* 0x00000007ff0b7e24 */ /* 0x000fe4000f8e00ff */
[----:B------:R-:W-:Y:S02]  /*11c0*/  IMAD.MOV.U32 R8, RZ, RZ, 0x1e1 ;  /* 0x000001e1ff087424 */ /* 0x000fe400078e00ff */
[----:B------:R-:W-:Y:S02]  /*11d0*/  IMAD.MOV.U32 R12, RZ, RZ, 0x1 ;  /* 0x00000001ff0c7424 */ /* 0x000fe400078e00ff */
[----:B0-----:R-:W-:-:S07]  /*11e0*/  IMAD.MOV.U32 R13, RZ, RZ, RZ ;  /* 0x000000ffff0d7224 */ /* 0x001fce00078e00ff */
[----:B------:R-:W-:-:S07]  /*11f0*/  LEPC R20, `(.L_x_14) ;  /* 0x000000001014794e */ /* 0x000fce0000000000 */
[----:B-1---5:R-:W-:Y:S05]  /*1200*/  CALL.ABS.NOINC R14 ;  /* 0x000000000e007343 */ /* 0x022fea0003c00000 */
.L_x_14:
[----:B------:R-:W-:-:S13]  /*1210*/  ISETP.NE.AND P0, PT, R158, 0x3, PT ;  /* 0x000000039e00780c */ /* 0x000fda0003f05270 */
[----:B------:R-:W-:Y:S05]  /*1220*/  @!P0 BRA `(.L_x_15) ;  /* 0x0000000000048947 */ /* 0x000fea0003800000 */
[----:B------:R-:W-:Y:S01]  /*1230*/  BPT.TRAP 0x1 ;  /* 0x000000040000795c */ /* 0x000fe20000300000 */
.L_x_15:
[----:B------:R-:W-:Y:S02]  /*1240*/  IMAD.U32 R3, RZ, RZ, UR39 ;  /* 0x00000027ff037e24 */ /* 0x000fe4000f8e00ff */
[----:B------:R-:W-:-:S03]  /*1250*/  IMAD.U32 R0, RZ, RZ, UR38 ;  /* 0x00000026ff007e24 */ /* 0x000fc6000f8e00ff */
[----:B------:R-:W-:Y:S02]  /*1260*/  LEA R3, R3, UR42, 0x3 ;  /* 0x0000002a03037c11 */ /* 0x000fe4000f8e18ff */
[----:B------:R-:W-:-:S04]  /*1270*/  SHF.L.U32 R0, R0, 0x1f, RZ ;  /* 0x0000001f00007819 */ /* 0x000fc800000006ff */
[----:B------:R2:W3:Y:S01]  /*1280*/  SYNCS.PHASECHK.TRANS64.TRYWAIT P1, [R3+URZ], R0 ;  /* 0x00000000030075a7 */ /* 0x0004e2000802017f */
[----:B------:R-:W-:Y:S05]  /*1290*/  @!P0 BRA `(.L_x_16) ;  /* 0x0000000000048947 */ /* 0x000fea0003800000 */
[----:B------:R-:W-:Y:S01]  /*12a0*/  BPT.TRAP 0x1 ;  /* 0x000000040000795c */ /* 0x000fe20000300000 */
.L_x_16:
[----:B---3--:R-:W-:Y:S05]  /*12b0*/  @P1 BRA `(.L_x_17) ;  /* 0x0000000000081947 */ /* 0x008fea0003800000 */
[----:B------:R-:W3:Y:S02]  /*12c0*/  SYNCS.PHASECHK.TRANS64.TRYWAIT P1, [R3+URZ], R0 ;  /* 0x00000000030075a7 */ /* 0x000ee4000802017f */
[----:B---3--:R-:W-:Y:S05]  /*12d0*/  @!P1 BRA `(.L_x_18) ;  /* 0x000000a4000c9947 */ /* 0x008fea0003800000 */
.L_x_17:
[----:B------:R-:W-:-:S04]  /*12e0*/  UISETP.LT.AND UP0, UPT, UR40, 0x1, UPT ;  /* 0x000000012800788c */ /* 0x000fc8000bf01270 */
[----:B------:R-:W-:-:S04]  /*12f0*/  USEL UR4, UR40, 0x1, UP0 ;  /* 0x0000000128047887 */ /* 0x000fc80008000000 */
[----:B------:R-:W-:-:S06]  /*1300*/  UIADD3 UR4, UR40, -UR4, URZ ;  /* 0x8000000428047290 */ /* 0x000fcc000fffe03f */
[----:B--23--:R-:W-:Y:S01]  /*1310*/  IMAD.U32 R0, RZ, RZ, UR4 ;  /* 0x00000004ff007e24 */ /* 0x00cfe2000f8e00ff */
[----:B------:R-:W-:Y:S05]  /*1320*/  WARPSYNC.ALL ;  /* 0x0000000000007948 */ /* 0x000fea0003800000 */
[----:B------:R-:W-:Y:S01]  /*1330*/  ISETP.GE.AND P1, PT, R0, 0x1, PT ;  /* 0x000000010000780c */ /* 0x000fe20003f26270 */
[----:B------:R-:W-:Y:S01]  /*1340*/  UIADD3 UR4, UR42, 0x12180, URZ ;  /* 0x000121802a047890 */ /* 0x000fe2000fffe03f */
[----:B------:R-:W-:Y:S01]  /*1350*/  WARPGROUP.ARRIVE ;  /* 0x00000000000079c5 */ /* 0x000fe20000000000 */
[----:B------:R-:W-:Y:S02]  /*1360*/  ULOP3.LUT UR41, UR41, 0x10000, URZ, 0xfc, !UPT ;  /* 0x0001000029297892 */ /* 0x000fe4000f8efc3f */
[----:B------:R-:W-:Y:S01]  /*1370*/  USHF.R.U32.HI UR4, URZ, 0x4, UR4 ;  /* 0x000000043f047899 */ /* 0x000fe20008011604 */
[----:B------:R-:W-:Y:S01]  /*1380*/  UMOV UR5, 0x80000020 ;  /* 0x8000002000057882 */ /* 0x000fe20000000000 */
[----:B------:R-:W-:-:S02]  /*1390*/  UMOV UR7, 0x80000020 ;  /* 0x8000002000077882 */ /* 0x000fc40000000000 */
[----:B------:R-:W-:-:S04]  /*13a0*/  ULOP3.LUT UR4, UR4, 0x3fff, URZ, 0xc0, !UPT ;  /* 0x00003fff04047892 */ /* 0x000fc8000f8ec03f */
[----:B------:R-:W-:Y:S02]  /*13b0*/  ULOP3.LUT UR10, UR4, 0x10000, URZ, 0xfc, !UPT ;  /* 0x00010000040a7892 */ /* 0x000fe4000f8efc3f */
[----:B------:R-:W-:Y:S02]  /*13c0*/  ULEA UR4, UR39, UR41, 0x9 ;  /* 0x0000002927047291 */ /* 0x000fe4000f8e483f */
[----:B------:R-:W-:-:S09]  /*13d0*/  ULEA UR6, UR39, UR10, 0xa ;  /* 0x0000000a27067291 */ /* 0x000fd2000f8e503f */
[----:B------:R-:W-:Y:S01]  /*13e0*/  HGMMA.64x256x16.F32 R24, gdesc[UR4], RZ, !UPT, gsb0 ;  /* 0x03e00000041879f0 */ /* 0x000fe2000c0008ff */
[----:B------:R-:W-:Y:S02]  /*13f0*/  UIADD3 UR4, UR4, 0x2, URZ ;  /* 0x0000000204047890 */ /* 0x000fe4000fffe03f */
[----:B------:R-:W-:Y:S01]  /*1400*/  UIADD3 UR6, UR6, 0x2, URZ ;  /* 0x0000000206067890 */ /* 0x000fe2000fffe03f */
[----:B------:R-:W-:Y:S01]  /*1410*/  UMOV UR5, 0x80000020 ;  /* 0x8000002000057882 */ /* 0x000fe20000000000 */
[----:B------:R-:W-:Y:S01]  /*1420*/  UMOV UR7, 0x80000020 ;  /* 0x8000002000077882 */ /* 0x000fe20000000000 */
[----:B------:R-:W-:Y:S02]  /*1430*/  WARPGROUP.DEPBAR.LE gsb0, 0x0 ;  /* 0x00008000000079c5 */ /* 0x000fe40000010000 */
[----:B------:R-:W-:-:S15]  /*1440*/  WARPGROUP.ARRIVE ;  /* 0x00000000000079c5 */ /* 0x000fde0000000000 */
[----:B------:R-:W-:-:S05]  /*1450*/  NOP ;  /* 0x0000000000007918 */ /* 0x000fca0000000000 */
[----:B------:R-:W-:Y:S03]  /*1460*/  HGMMA.64x256x16.F32 R24, gdesc[UR4], R24, gsb0 ;  /* 0x03e00000041879f0 */ /* 0x000fe60008000818 */
[----:B------:R-:W-:Y:S02]  /*1470*/  WARPGROUP.DEPBAR.LE gsb0, 0x0 ;  /* 0x00008000000079c5 */ /* 0x000fe40000010000 */
[----:B------:R-:W-:Y:S05]  /*1480*/  @!P1 BRA `(.L_x_19) ;  /* 0x0000000000dc9947 */ /* 0x000fea0003800000 */
[----:B------:R-:W-:Y:S02]  /*1490*/  UIADD3 UR4, UR39, 0x1, URZ ;  /* 0x0000000127047890 */ /* 0x000fe4000fffe03f */
[----:B------:R-:W-:Y:S02]  /*14a0*/  UMOV UR9, UR39 ;  /* 0x0000002700097c82 */ /* 0x000fe40008000000 */
[----:B------:R-:W-:-:S04]  /*14b0*/  UISETP.NE.AND UP0, UPT, UR4, 0x9, UPT ;  /* 0x000000090400788c */ /* 0x000fc8000bf05270 */
[----:B------:R-:W-:Y:S02]  /*14c0*/  USEL UR5, URZ, 0x1, UP0 ;  /* 0x000000013f057887 */ /* 0x000fe40008000000 */
[----:B------:R-:W-:Y:S02]  /*14d0*/  USEL UR8, UR4, URZ, UP0 ;  /* 0x0000003f04087287 */ /* 0x000fe40008000000 */
[----:B------:R-:W-:-:S06]  /*14e0*/  ULOP3.LUT UR5, UR38, UR5, URZ, 0x3c, !UPT ;  /* 0x0000000526057292 */ /* 0x000fcc000f8e3c3f */
[----:B01----:R-:W-:-:S07]  /*14f0*/  IMAD.U32 R5, RZ, RZ, UR5 ;  /* 0x00000005ff057e24 */ /* 0x003fce000f8e00ff */
.L_x_26:
[----:B01----:R-:W-:Y:S05]  /*1500*/  @!P0 BRA `(.L_x_20) ;  /* 0x0000000000048947 */ /* 0x003fea0003800000 */
[----:B------:R-:W-:Y:S01]  /*1510*/  BPT.TRAP 0x1 ;  /* 0x000000040000795c */ /* 0x000fe20000300000 */
.L_x_20:
[----:B------:R-:W0:Y:S01]  /*1520*/  S2UR UR5, SR_CgaCtaId ;  /* 0x00000000000579c3 */ /* 0x000e220000008800 */
[----:B------:R-:W-:Y:S01]  /*1530*/  UMOV UR4, 0x400 ;  /* 0x0000040000047882 */ /* 0x000fe20000000000 */
[----:B------:R-:W-:Y:S01]  /*1540*/  SHF.L.U32 R3, R5, 0x1f, RZ ;  /* 0x0000001f05037819 */ /* 0x000fe200000006ff */
[----:B0-----:R-:W-:-:S04]  /*1550*/  ULEA UR11, UR5, UR4, 0x18 ;  /* 0x00000004050b7291 */ /* 0x001fc8000f8ec03f */
[----:B------:R-:W-:-:S09]  /*1560*/  ULEA UR4, UR8, UR11, 0x3 ;  /* 0x0000000b08047291 */ /* 0x000fd2000f8e183f */
[----:B------:R0:W1:Y:S01]  /*1570*/  SYNCS.PHASECHK.TRANS64.TRYWAIT P1, [UR4], R3 ;  /* 0x00000003ff0075a7 */ /* 0x0000620008020144 */
[----:B------:R-:W-:Y:S05]  /*1580*/  @!P0 BRA `(.L_x_21) ;  /* 0x0000000000048947 */ /* 0x000fea0003800000 */
[----:B------:R-:W-:Y:S01]  /*1590*/  BPT.TRAP 0x1 ;  /* 0x000000040000795c */ /* 0x000fe20000300000 */
.L_x_21:
[----:B-1----:R-:W-:Y:S05]  /*15a0*/  @P1 BRA `(.L_x_22) ;  /* 0x0000000000081947 */ /* 0x002fea0003800000 */
[----:B------:R-:W1:Y:S02]  /*15b0*/  SYNCS.PHASECHK.TRANS64.TRYWAIT P1, [UR4], R3 ;  /* 0x00000003ff0075a7 */ /* 0x000e640008020144 */
[----:B-1----:R-:W-:Y:S05]  /*15c0*/  @!P1 BRA `(.L_x_23) ;  /* 0x000000a000649947 */ /* 0x002fea0003800000 */
.L_x_22:
[----:B------:R-:W-:Y:S01]  /*15d0*/  ULEA UR4, UR8, UR41, 0x9 ;  /* 0x0000002908047291 */ /* 0x000fe2000f8e483f */
[----:B------:R-:W-:Y:S01]  /*15e0*/  WARPGROUP.ARRIVE ;  /* 0x00000000000079c5 */ /* 0x000fe20000000000 */
[----:B------:R-:W-:Y:S01]  /*15f0*/  ULEA UR6, UR8, UR10, 0xa ;  /* 0x0000000a08067291 */ /* 0x000fe2000f8e503f */
[----:B------:R-:W-:Y:S01]  /*1600*/  UMOV UR5, 0x80000020 ;  /* 0x8000002000057882 */ /* 0x000fe20000000000 */
[----:B------:R-:W-:-:S07]  /*1610*/  UMOV UR7, 0x80000020 ;  /* 0x8000002000077882 */ /* 0x000fce0000000000 */
[----:B------:R-:W-:Y:S01]  /*1620*/  HGMMA.64x256x16.F32 R24, gdesc[UR4], R24, gsb0 ;  /* 0x03e00000041879f0 */ /* 0x000fe20008000818 */
        /* <DEDUP_REMOVED lines=10> */
[----:B------:R-:W-:Y:S01]  /*16d0*/  BPT.TRAP 0x1 ;  /* 0x000000040000795c */ /* 0x000fe20000300000 */
.L_x_24:
[----:B------:R-:W-:Y:S01]  /*16e0*/  ULEA UR4, UR9, UR11, 0x3 ;  /* 0x0000000b09047291 */ /* 0x000fe2000f8e183f */
[----:B------:R-:W-:-:S03]  /*16f0*/  ISETP.GT.U32.AND P1, PT, R19, 0x1, PT ;  /* 0x000000011300780c */ /* 0x000fc60003f24070 */
[----:B------:R-:W-:-:S04]  /*1700*/  UIADD3 UR4, UR4, 0x48, URZ ;  /* 0x0000004804047890 */ /* 0x000fc8000fffe03f */
[----:B------:R-:W-:-:S09]  /*1710*/  UPRMT UR4, URZ, 0x654, UR4 ;  /* 0x000006543f047896 */ /* 0x000fd20008000004 */
[----:B------:R-:W-:Y:S01]  /*1720*/  SYNCS.ARRIVE.TRANS64.RED.A1T0 RZ, [UR4], RZ ;  /* 0x000000ffffff79a7 */ /* 0x000fe20008100404 */
[----:B------:R-:W-:Y:S05]  /*1730*/  @P1 BRA `(.L_x_25) ;  /* 0x0000000000041947 */ /* 0x000fea0003800000 */
[----:B------:R-:W-:Y:S01]  /*1740*/  BPT.TRAP 0x1 ;  /* 0x000000040000795c */ /* 0x000fe20000300000 */
.L_x_25:
[----:B------:R-:W-:Y:S01]  /*1750*/  UIADD3 UR8, UR8, 0x1, URZ ;  /* 0x0000000108087890 */ /* 0x000fe2000fffe03f */
[C---:B------:R-:W-:Y:S01]  /*1760*/  ISETP.GT.AND P1, PT, R0.reuse, 0x1, PT ;  /* 0x000000010000780c */ /* 0x040fe20003f24270 */
[----:B------:R-:W-:Y:S01]  /*1770*/  UIADD3 UR9, UR9, 0x1, URZ ;  /* 0x0000000109097890 */ /* 0x000fe2000fffe03f */
[----:B------:R-:W-:Y:S01]  /*1780*/  VIADD R0, R0, 0xffffffff ;  /* 0xffffffff00007836 */ /* 0x000fe20000000000 */
[----:B------:R-:W-:Y:S02]  /*1790*/  UISETP.NE.AND UP0, UPT, UR8, 0x9, UPT ;  /* 0x000000090800788c */ /* 0x000fe4000bf05270 */
[----:B------:R-:W-:Y:S02]  /*17a0*/  UISETP.NE.AND UP1, UPT, UR9, 0x9, UPT ;  /* 0x000000090900788c */ /* 0x000fe4000bf25270 */
[----:B------:R-:W-:Y:S02]  /*17b0*/  USEL UR4, URZ, 0x1, UP0 ;  /* 0x000000013f047887 */ /* 0x000fe40008000000 */
[----:B------:R-:W-:-:S02]  /*17c0*/  USEL UR8, UR8, URZ, UP0 ;  /* 0x0000003f08087287 */ /* 0x000fc40008000000 */
[----:B------:R-:W-:Y:S02]  /*17d0*/  USEL UR9, UR9, URZ, UP1 ;  /* 0x0000003f09097287 */ /* 0x000fe40008800000 */
[----:B------:R-:W-:Y:S01]  /*17e0*/  LOP3.LUT R5, R5, UR4, RZ, 0x3c, !PT ;  /* 0x0000000405057c12 */ /* 0x000fe2000f8e3cff */
[----:B------:R-:W-:Y:S09]  /*17f0*/  @P1 BRA `(.L_x_26) ;  /* 0xfffffffc00401947 */ /* 0x000ff2000383ffff */
.L_x_19:
[----:B------:R-:W2:Y:S02]  /*1800*/  LDC R0, c[0x0][0x28c] ;  /* 0x0000a300ff007b82 */ /* 0x000ea40000000800 */
[----:B--2---:R-:W-:-:S13]  /*1810*/  ISETP.GE.AND P1, PT, R0, 0x1, PT ;  /* 0x000000010000780c */ /* 0x004fda0003f26270 */
[----:B------:R-:W-:Y:S05]  /*1820*/  @!P1 BRA `(.L_x_27) ;  /* 0x0000000000489947 */ /* 0x000fea0003800000 */
[----:B------:R-:W-:Y:S05]  /*1830*/  @!P0 BRA `(.L_x_28) ;  /* 0x0000000000048947 */ /* 0x000fea0003800000 */
[----:B------:R-:W-:Y:S01]  /*1840*/  BPT.TRAP 0x1 ;  /* 0x000000040000795c */ /* 0x000fe20000300000 */
.L_x_28:
[----:B------:R-:W2:Y:S01]  /*1850*/  S2UR UR7, SR_CgaCtaId ;  /* 0x00000000000779c3 */ /* 0x000ea20000008800 */
[----:B------:R-:W-:Y:S01]  /*1860*/  UISETP.LT.AND UP0, UPT, UR40, 0x1, UPT ;  /* 0x000000012800788c */ /* 0x000fe2000bf01270 */
[----:B------:R-:W-:-:S03]  /*1870*/  ISETP.GT.U32.AND P0, PT, R19, 0x1, PT ;  /* 0x000000011300780c */ /* 0x000fc60003f04070 */
[----:B------:R-:W-:-:S04]  /*1880*/  USEL UR6, UR40, 0x1, UP0 ;  /* 0x0000000128067887 */ /* 0x000fc80008000000 */
[----:B------:R-:W-:-:S04]  /*1890*/  UIADD3 UR6, UR39, UR40, -UR6 ;  /* 0x0000002827067290 */ /* 0x000fc8000fffe806 */
[----:B------:R-:W-:-:S04]  /*18a0*/  UIMAD.WIDE.U32 UR4, UR6, 0x38e38e39, URZ ;  /* 0x38e38e39060478a5 */ /* 0x000fc8000f8e003f */
[----:B------:R-:W-:-:S03]  /*18b0*/  USHF.R.U32.HI UR4, URZ, 0x1, UR5 ;  /* 0x000000013f047899 */ /* 0x000fc60008011605 */
[----:B------:R-:W-:Y:S01]  /*18c0*/  UMOV UR5, 0x400 ;  /* 0x0000040000057882 */ /* 0x000fe20000000000 */
[----:B------:R-:W-:Y:S02]  /*18d0*/  UIMAD UR6, UR4, -0x9, UR6 ;  /* 0xfffffff7040678a4 */ /* 0x000fe4000f8e0206 */
[----:B--2---:R-:W-:-:S04]  /*18e0*/  ULEA UR5, UR7, UR5, 0x18 ;  /* 0x0000000507057291 */ /* 0x004fc8000f8ec03f */
[----:B------:R-:W-:-:S04]  /*18f0*/  ULEA UR6, UR6, UR5, 0x3 ;  /* 0x0000000506067291 */ /* 0x000fc8000f8e183f */
[----:B------:R-:W-:-:S04]  /*1900*/  UIADD3 UR6, UR6, 0x48, URZ ;  /* 0x0000004806067890 */ /* 0x000fc8000fffe03f */
[----:B------:R-:W-:-:S09]  /*1910*/  UPRMT UR6, URZ, 0x654, UR6 ;  /* 0x000006543f067896 */ /* 0x000fd20008000006 */
[----:B------:R-:W-:Y:S01]  /*1920*/  SYNCS.ARRIVE.TRANS64.RED.A1T0 RZ, [UR6], RZ ;  /* 0x000000ffffff79a7 */ /* 0x000fe20008100406 */
[----:B------:R-:W-:Y:S05]  /*1930*/  @P0 BRA `(.L_x_27) ;  /* 0x0000000000040947 */ /* 0x000fea0003800000 */
[----:B------:R-:W-:Y:S01]  /*1940*/  BPT.TRAP 0x1 ;  /* 0x000000040000795c */ /* 0x000fe20000300000 */
.L_x_27:
[----:B------:R-:W2:Y:S01]  /*1950*/  LDC R7, c[0x0][0x288] ;  /* 0x0000a200ff077b82 */ /* 0x000ea20000000800 */
[----:B01----:R-:W-:Y:S01]  /*1960*/  SHF.R.U32.HI R3, RZ, 0x2, R18 ;  /* 0x00000002ff037819 */ /* 0x003fe20000011612 */
[----:B------:R-:W-:Y:S01]  /*1970*/  UIADD3 UR39, UR40, UR39, URZ ;  /* 0x0000002728277290 */ /* 0x000fe2000fffe03f */
[C---:B------:R-:W-:Y:S01]  /*1980*/  LOP3.LUT R4, R18.reuse, 0x60, RZ, 0xc0, !PT ;  /* 0x0000006012047812 */ /* 0x040fe200078ec0ff */
[----:B------:R-:W-:Y:S01]  /*1990*/  ULDC UR7, c[0x0][0x284] ;  /* 0x0000a10000077ab9 */ /* 0x000fe20000000800 */
[----:B------:R-:W-:Y:S01]  /*19a0*/  LOP3.LUT R3, R3, 0x7, RZ, 0xc0, !PT ;  /* 0x0000000703037812 */ /* 0x000fe200078ec0ff */
[----:B------:R-:W-:Y:S01]  /*19b0*/  UISETP.GT.U32.AND UP0, UPT, UR39, 0x8, UPT ;  /* 0x000000082700788c */ /* 0x000fe2000bf04070 */
[----:B------:R-:W-:Y:S01]  /*19c0*/  SHF.R.U32.HI R10, RZ, 0x1, R4 ;  /* 0x00000001ff0a7819 */ /* 0x000fe20000011604 */
[----:B------:R-:W-:Y:S01]  /*19d0*/  IMAD.SHL.U32 R4, R18, 0x2, RZ ;  /* 0x0000000212047824 */ /* 0x000fe200078e00ff */
[----:B------:R-:W-:Y:S01]  /*19e0*/  LOP3.LUT R0, R22, 0x1, RZ, 0xc0, !PT ;  /* 0x0000000116007812 */ /* 0x000fe200078ec0ff */
[----:B------:R-:W-:Y:S01]  /*19f0*/  UISETP.LT.U32.AND UP0, UPT, UR40, 0x9, UP0 ;  /* 0x000000092800788c */ /* 0x000fe20008701070 */
[----:B------:R-:W-:Y:S01]  /*1a00*/  IADD3 R5, RZ, -R10, -R3 ;  /* 0x8000000aff057210 */ /* 0x000fe20007ffe803 */
[----:B------:R-:W-:Y:S01]  /*1a10*/  UISETP.GE.U32.AND UP1, UPT, UR40, 0x9, UPT ;  /* 0x000000092800788c */ /* 0x000fe2000bf26070 */
[----:B------:R-:W-:Y:S01]  /*1a20*/  LOP3.LUT R9, R4, 0x6, RZ, 0xc0, !PT ;  /* 0x0000000604097812 */ /* 0x000fe200078ec0ff */
[C---:B------:R-:W-:Y:S01]  /*1a30*/  IMAD.SHL.U32 R6, R0.reuse, 0x40, RZ ;  /* 0x0000004000067824 */ /* 0x040fe200078e00ff */
[----:B------:R-:W-:Y:S01]  /*1a40*/  SHF.R.S32.HI R21, RZ, 0x1f, R23 ;  /* 0x0000001fff157819 */ /* 0x000fe20000011417 */
[----:B------:R-:W-:Y:S01]  /*1a50*/  IMAD R11, R0, -0x40, R5 ;  /* 0xffffffc0000b7824 */ /* 0x000fe200078e0205 */
[----:B------:R-:W-:Y:S01]  /*1a60*/  LOP3.LUT R0, R18, 0x3, RZ, 0xc0, !PT ;  /* 0x0000000312007812 */ /* 0x000fe200078ec0ff */
[----:B------:R-:W-:Y:S01]  /*1a70*/  ULDC.64 UR8, c[0x0][0x5d0] ;  /* 0x0001740000087ab9 */ /* 0x000fe20000000a00 */
[----:B------:R-:W-:Y:S01]  /*1a80*/  PRMT R8, R9, 0x6540, R152 ;  /* 0x0000654009087816 */ /* 0x000fe20000000098 */
[----:B------:R-:W-:Y:S01]  /*1a90*/  IMAD.SHL.U32 R152, R152, 0x100, RZ ;  /* 0x0000010098987824 */ /* 0x000fe200078e00ff */
[----:B------:R-:W-:Y:S01]  /*1aa0*/  UIMAD.WIDE.U32 UR4, UR39, 0x38e38e39, URZ ;  /* 0x38e38e39270478a5 */ /* 0x000fe2000f8e003f */
[----:B------:R-:W-:Y:S01]  /*1ab0*/  IMAD R4, R21, UR8, RZ ;  /* 0x0000000815047c24 */ /* 0x000fe2000f8e02ff */
[----:B------:R-:W-:Y:S01]  /*1ac0*/  USEL UR6, URZ, 0x1, !UP0 ;  /* 0x000000013f067887 */ /* 0x000fe2000c000000 */
[----:B--2---:R-:W-:Y:S01]  /*1ad0*/  IMAD R13, R0, -0x2, R7 ;  /* 0xfffffffe000d7824 */ /* 0x004fe200078e0207 */
[----:B------:R-:W-:Y:S01]  /*1ae0*/  ISETP.GE.AND P0, PT, R152, R7, PT ;  /* 0x000000079800720c */ /* 0x000fe20003f06270 */
[C---:B------:R-:W-:Y:S01]  /*1af0*/  IMAD.SHL.U32 R0, R153.reuse, 0x80, RZ ;  /* 0x0000008099007824 */ /* 0x040fe200078e00ff */
[----:B------:R-:W-:Y:S01]  /*1b00*/  SHF.R.S32.HI R9, RZ, 0x1f, R8 ;  /* 0x0000001fff097819 */ /* 0x000fe20000011408 */
[----:B------:R-:W-:Y:S01]  /*1b10*/  USHF.R.U32.HI UR4, URZ, 0x1, UR5 ;  /* 0x000000013f047899 */ /* 0x000fe20008011605 */
[----:B------:R-:W-:Y:S01]  /*1b20*/  LOP3.LUT R3, R6, 0x40, R3, 0xe2, !PT ;  /* 0x0000004006037812 */ /* 0x000fe200078ee203 */
[----:B------:R-:W-:Y:S01]  /*1b30*/  ULOP3.LUT UR38, UR38, UR6, URZ, 0x3c, !UPT ;  /* 0x0000000626267292 */ /* 0x000fe2000f8e3c3f */
[C---:B------:R-:W-:Y:S01]  /*1b40*/  ISETP.GE.OR P0, PT, R0.reuse, UR7, P0 ;  /* 0x0000000700007c0c */ /* 0x040fe20008706670 */
[----:B------:R-:W-:Y:S01]  /*1b50*/  IMAD.WIDE R6, R153, 0x80, RZ ;  /* 0x0000008099067825 */ /* 0x000fe200078e02ff */
[----:B------:R-:W-:Y:S01]  /*1b60*/  UIMAD UR39, UR4, -0x9, UR39 ;  /* 0xfffffff7042778a4 */ /* 0x000fe2000f8e0227 */
[----:B------:R-:W-:Y:S01]  /*1b70*/  IADD3 R0, -R0, UR7, R11 ;  /* 0x0000000700007c10 */ /* 0x000fe2000fffe10b */
[----:B------:R-:W-:Y:S01]  /*1b80*/  @UP1 ULOP3.LUT UR38, UR38, 0x1, UR4, 0x78, !UPT ;  /* 0x0000000126261892 */ /* 0x000fe2000f8e7804 */
[C---:B------:R-:W-:Y:S01]  /*1b90*/  IMAD R15, R23.reuse, UR9, R4 ;  /* 0x00000009170f7c24 */ /* 0x040fe2000f8e0204 */
[----:B------:R-:W-:Y:S01]  /*1ba0*/  LOP3.LUT R167, R6, R3, R10, 0xfe, !PT ;  /* 0x0000000306a77212 */ /* 0x000fe200078efe0a */
[----:B------:R-:W-:-:S04]  /*1bb0*/  IMAD.WIDE.U32 R4, R23, UR8, R8 ;  /* 0x0000000817047c25 */ /* 0x000fc8000f8e0008 */
[----:B------:R-:W-:Y:S02]  /*1bc0*/  IMAD.IADD R5, R5, 0x1, R15 ;  /* 0x0000000105057824 */ /* 0x000fe400078e020f */
[----:B------:R-:W-:Y:S02]  /*1bd0*/  IMAD.IADD R3, R13, 0x1, -R152 ;  /* 0x000000010d037824 */ /* 0x000fe400078e0a98 */
[----:B------:R-:W-:Y:S01]  /*1be0*/  IMAD.MOV.U32 R153, RZ, RZ, -0x1 ;  /* 0xffffffffff997424 */ /* 0x000fe200078e00ff */
[----:B------:R-:W-:Y:S06]  /*1bf0*/  @P0 BRA `(.L_x_29) ;  /* 0x0000007800dc0947 */ /* 0x000fec0003800000 */
[----:B------:R-:W0:Y:S01]  /*1c00*/  LDC.64 R10, c[0x0][0x5c8] ;  /* 0x00017200ff0a7b82 */ /* 0x000e220000000a00 */
[----:B-----5:R-:W-:Y:S01]  /*1c10*/  FSETP.NEU.AND P0, PT, R155, RZ, PT ;  /* 0x000000ff9b00720b */ /* 0x020fe20003f0d000 */
[----:B------:R-:W-:Y:S01]  /*1c20*/  BSSY B0, `(.L_x_29) ;  /* 0x00007b4000007945 */ /* 0x000fe20003800000 */
[----:B------:R-:W-:-:S04]  /*1c30*/  ISETP.GT.AND P2, PT, R3, RZ, PT ;  /* 0x000000ff0300720c */ /* 0x000fc80003f44270 */
[----:B------:R-:W-:Y:S01]  /*1c40*/  ISETP.GT.AND P1, PT, R0, RZ, P2 ;  /* 0x000000ff0000720c */ /* 0x000fe20001724270 */
[-C--:B0-----:R-:W-:Y:S02]  /*1c50*/  IMAD R12, R7, R10.reuse, RZ ;  /* 0x0000000a070c7224 */ /* 0x081fe400078e02ff */
[----:B------:R-:W-:-:S04]  /*1c60*/  IMAD.WIDE.U32 R160, R167, R10, R4 ;  /* 0x0000000aa7a07225 */ /* 0x000fc800078e0004 */
[----:B------:R-:W-:-:S04]  /*1c70*/  IMAD R5, R167, R11, R12 ;  /* 0x0000000ba7057224 */ /* 0x000fc800078e020c */
[----:B------:R-:W-:Y:S01]  /*1c80*/  IMAD.IADD R169, R161, 0x1, R5 ;  /* 0x00000001a1a97824 */ /* 0x000fe200078e0205 */
[----:B------:R-:W-:Y:S06]  /*1c90*/  @!P0 BRA `(.L_x_30) ;  /* 0x0000005400988947 */ /* 0x000fec0003800000 */
[----:B------:R-:W0:Y:S01]  /*1ca0*/  LDC.64 R14, c[0x0][0x5b8] ;  /* 0x00016e00ff0e7b82 */ /* 0x000e220000000a00 */
[----:B------:R-:W-:-:S07]  /*1cb0*/  ULDC.64 UR4, c[0x0][0x5c0] ;  /* 0x0001700000047ab9 */ /* 0x000fce0000000a00 */
[----:B------:R-:W1:Y:S08]  /*1cc0*/  LDC.64 R164, c[0x0][0x5b0] ;  /* 0x00016c00ffa47b82 */ /* 0x000e700000000a00 */
[----:B------:R-:W2:Y:S01]  /*1cd0*/  LDC.64 R12, c[0x0][0x5a8] ;  /* 0x00016a00ff0c7b82 */ /* 0x000ea20000000a00 */
[-C--:B0-----:R-:W-:Y:S02]  /*1ce0*/  IMAD R4, R21, R14.reuse, RZ ;  /* 0x0000000e15047224 */ /* 0x081fe400078e02ff */
[----:B------:R-:W-:-:S04]  /*1cf0*/  IMAD.WIDE.U32 R162, R23, R14, R8 ;  /* 0x0000000e17a27225 */ /* 0x000fc800078e0008 */
[----:B------:R-:W-:Y:S02]  /*1d00*/  IMAD R159, R23, R15, R4 ;  /* 0x0000000f179f7224 */ /* 0x000fe400078e0204 */
[-C--:B-1----:R-:W-:Y:S02]  /*1d10*/  IMAD R6, R7, R164.reuse, RZ ;  /* 0x000000a407067224 */ /* 0x082fe400078e02ff */
[----:B------:R-:W-:Y:S02]  /*1d20*/  IMAD.IADD R21, R163, 0x1, R159 ;  /* 0x00000001a3157824 */ /* 0x000fe400078e029f */
[----:B------:R-:W-:Y:S02]  /*1d30*/  IMAD.MOV.U32 R20, RZ, RZ, R162 ;  /* 0x000000ffff147224 */ /* 0x000fe400078e00a2 */
[C---:B------:R-:W-:Y:S02]  /*1d40*/  IMAD R161, R167.reuse, R165, R6 ;  /* 0x000000a5a7a17224 */ /* 0x040fe400078e0206 */
[----:B------:R-:W-:-:S04]  /*1d50*/  IMAD.WIDE.U32 R4, R167, R164, R20 ;  /* 0x000000a4a7047225 */ /* 0x000fc800078e0014 */
[----:B------:R-:W-:Y:S01]  /*1d60*/  IMAD.IADD R5, R5, 0x1, R161 ;  /* 0x0000000105057824 */ /* 0x000fe200078e02a1 */
[----:B--2---:R-:W-:-:S04]  /*1d70*/  LEA R6, P0, R4, R12, 0x1 ;  /* 0x0000000c04067211 */ /* 0x004fc800078008ff */
[----:B------:R-:W-:-:S05]  /*1d80*/  LEA.HI.X R7, R4, R13, R5, 0x1, P0 ;  /* 0x0000000d04077211 */ /* 0x000fca00000f0c05 */
[----:B------:R0:W2:Y:S01]  /*1d90*/  @P1 LDG.E.LTC128B.U16 R15, desc[UR36][R6.64] ;  /* 0x00000024060f1981 */ /* 0x0000a2000c1e1520 */
[----:B------:R-:W-:Y:S01]  /*1da0*/  IMAD.WIDE.U32 R156, R167, R164, R8 ;  /* 0x000000a4a79c7225 */ /* 0x000fe200078e0008 */
[----:B------:R-:W-:Y:S03]  /*1db0*/  BSSY B1, `(.L_x_31) ;  /* 0x0000013000017945 */ /* 0x000fe60003800000 */
[----:B------:R-:W-:Y:S02]  /*1dc0*/  IMAD.IADD R157, R161, 0x1, R157 ;  /* 0x00000001a19d7824 */ /* 0x000fe400078e029d */
[----:B------:R-:W-:-:S04]  /*1dd0*/  IMAD.WIDE.U32 R156, R23, R14, R156 ;  /* 0x0000000e179c7225 */ /* 0x000fc800078e009c */
[----:B0-----:R-:W-:Y:S01]  /*1de0*/  IMAD.IADD R7, R159, 0x1, R157 ;  /* 0x000000019f077824 */ /* 0x001fe200078e029d */
[----:B------:R-:W-:Y:S02]  /*1df0*/  LEA R6, P4, R156, R12, 0x1 ;  /* 0x0000000c9c067211 */ /* 0x000fe400078808ff */
[----:B------:R-:W-:Y:S02]  /*1e00*/  SHF.L.U64.HI R157, R164, 0x3, R165 ;  /* 0x00000003a49d7819 */ /* 0x000fe400000102a5 */
[----:B------:R-:W-:Y:S01]  /*1e10*/  LEA.HI.X R7, R156, R13, R7, 0x1, P4 ;  /* 0x0000000d9c077211 */ /* 0x000fe200020f0c07 */
[----:B------:R-:W-:Y:S02]  /*1e20*/  IMAD.SHL.U32 R156, R164, 0x8, RZ ;  /* 0x00000008a49c7824 */ /* 0x000fe400078e00ff */
[----:B--2---:R-:W-:-:S05]  /*1e30*/  HADD2.F32 R4, -RZ, R15.H0_H0 ;  /* 0x2000000fff047230 */ /* 0x004fca0000004100 */
[----:B------:R-:W-:Y:S01]  /*1e40*/  FMUL R5, R4, R155 ;  /* 0x0000009b04057220 */ /* 0x000fe20000400000 */
[----:B------:R-:W-:-:S03]  /*1e50*/  LEA R4, P0, R160, UR4, 0x1 ;  /* 0x00000004a0047c11 */ /* 0x000fc6000f8008ff */
[----:B------:R-:W-:Y:S01]  /*1e60*/  FFMA R24, R24, R154, R5 ;  /* 0x0000009a18187223 */ /* 0x000fe20000000005 */
[----:B------:R-:W-:Y:S02]  /*1e70*/  LEA.HI.X R5, R160, UR5, R169, 0x1, P0 ;  /* 0x00000005a0057c11 */ /* 0x000fe400080f0ca9 */
[----:B------:R-:W-:Y:S02]  /*1e80*/  ISETP.GT.AND P0, PT, R3, 0x1, PT ;  /* 0x000000010300780c */ /* 0x000fe40003f04270 */
[----:B------:R-:W-:Y:S02]  /*1e90*/  F2FP.F16.F32.PACK_AB R24, RZ, R24 ;  /* 0x00000018ff18723e */ /* 0x000fe400000000ff */
[----:B------:R-:W-:-:S03]  /*1ea0*/  ISETP.GT.AND P3, PT, R0, RZ, P0 ;  /* 0x000000ff0000720c */ /* 0x000fc60000764270 */
[----:B------:R0:W-:Y:S10]  /*1eb0*/  @P1 STG.E.U16 desc[UR36][R4.64], R24 ;  /* 0x0000001804001986 */ /* 0x0001f4000c101524 */
[----:B------:R-:W-:Y:S05]  /*1ec0*/  @!P3 BRA `(.L_x_32) ;  /* 0x000000000004b947 */ /* 0x000fea0003800000 */
[----:B------:R1:W5:Y:S02]  /*1ed0*/  LDG.E.LTC128B.U16 R15, desc[UR36][R6.64+0x2] ;  /* 0x00000224060f7981 */ /* 0x000364000c1e1520 */
.L_x_32:
[----:B------:R-:W-:Y:S05]  /*1ee0*/  BSYNC B1 ;  /* 0x0000000000017941 */ /* 0x000fea0003800000 */
.L_x_31:
[----:B-----5:R-:W-:Y:S01]  /*1ef0*/  HADD2.F32 R20, -RZ, R15.H0_H0 ;  /* 0x2000000fff147230 */ /* 0x020fe20000004100 */
[----:B------:R-:W-:Y:S01]  /*1f00*/  ISETP.GT.AND P2, PT, R0, 0x8, P2 ;  /* 0x000000080000780c */ /* 0x000fe20001744270 */
[----:B------:R-:W-:Y:S01]  /*1f10*/  IMAD.WIDE.U32 R156, R167, R164, R156 ;  /* 0x000000a4a79c7225 */ /* 0x000fe200078e009c */
[----:B------:R-:W-:-:S03]  /*1f20*/  PRMT R152, R15, 0x7610, R152 ;  /* 0x000076100f987816 */ /* 0x000fc60000000098 */
[----:B------:R-:W-:Y:S01]  /*1f30*/  FMUL R20, R20, R155 ;  /* 0x0000009b14147220 */ /* 0x000fe20000400000 */
[----:B------:R-:W-:Y:S01]  /*1f40*/  IMAD.IADD R161, R161, 0x1, R157 ;  /* 0x00000001a1a17824 */ /* 0x000fe200078e029d */
[----:B------:R-:W-:Y:S02]  /*1f50*/  IADD3 R162, P1, R162, R156, RZ ;  /* 0x0000009ca2a27210 */ /* 0x000fe40007f3e0ff */
[----:B------:R-:W-:-:S03]  /*1f60*/  FFMA R25, R25, R154, R20 ;  /* 0x0000009a19197223 */ /* 0x000fc60000000014 */
[----:B------:R-:W-:Y:S01]  /*1f70*/  IMAD.X R21, R161, 0x1, R21, P1 ;  /* 0x00000001a1157824 */ /* 0x000fe200008e0615 */
[C---:B------:R-:W-:Y:S02]  /*1f80*/  LEA R20, P1, R162.reuse, R12, 0x1 ;  /* 0x0000000ca2147211 */ /* 0x040fe400078208ff */
[----:B------:R-:W-:Y:S02]  /*1f90*/  F2FP.F16.F32.PACK_AB R25, RZ, R25 ;  /* 0x00000019ff19723e */ /* 0x000fe400000000ff */
[----:B------:R-:W-:Y:S02]  /*1fa0*/  LEA.HI.X R21, R162, R13, R21, 0x1, P1 ;  /* 0x0000000da2157211 */ /* 0x000fe400008f0c15 */
[----:B------:R-:W-:-:S05]  /*1fb0*/  PRMT R157, R25, 0x7610, R157 ;  /* 0x00007610199d7816 */ /* 0x000fca000000009d */
[----:B------:R2:W-:Y:S04]  /*1fc0*/  @P3 STG.E.U16 desc[UR36][R4.64+0x2], R157 ;  /* 0x0000029d04003986 */ /* 0x0005e8000c101524 */
[----:B------:R-:W0:Y:S01]  /*1fd0*/  @P2 LDG.E.LTC128B.U16 R152, desc[UR36][R20.64] ;  /* 0x0000002414982981 */ /* 0x000e22000c1e1520 */
[----:B------:R-:W-:Y:S01]  /*1fe0*/  IADD3 R8, P1, R8, R156, RZ ;  /* 0x0000009c08087210 */ /* 0x000fe20007f3e0ff */
[----:B------:R-:W-:Y:S01]  /*1ff0*/  BSSY B1, `(.L_x_33) ;  /* 0x0000011000017945 */ /* 0x000fe20003800000 */
[----:B------:R-:W-:Y:S02]  /*2000*/  SHF.L.U64.HI R11, R10, 0x4, R11 ;  /* 0x000000040a0b7819 */ /* 0x000fe4000001020b */
[----:B------:R-:W-:Y:S01]  /*2010*/  ISETP.GT.AND P0, PT, R0, 0x8, P0 ;  /* 0x000000080000780c */ /* 0x000fe20000704270 */
[----:B------:R-:W-:Y:S01]  /*2020*/  IMAD.X R9, R9, 0x1, R161, P1 ;  /* 0x0000000109097824 */ /* 0x000fe200008e06a1 */
[----:B------:R-:W-:Y:S01]  /*2030*/  LEA R10, P1, R10, R4, 0x4 ;  /* 0x000000040a0a7211 */ /* 0x000fe200078220ff */
[----:B------:R-:W-:-:S04]  /*2040*/  IMAD.WIDE.U32 R14, R23, R14, R8 ;  /* 0x0000000e170e7225 */ /* 0x000fc800078e0008 */
[----:B------:R-:W-:Y:S01]  /*2050*/  IMAD.X R11, R11, 0x1, R5, P1 ;  /* 0x000000010b0b7824 */ /* 0x000fe200008e0605 */
[----:B------:R-:W-:Y:S01]  /*2060*/  LEA R8, P3, R14, R12, 0x1 ;  /* 0x0000000c0e087211 */ /* 0x000fe200078608ff */
[----:B------:R-:W-:-:S05]  /*2070*/  IMAD.IADD R9, R159, 0x1, R15 ;  /* 0x000000019f097824 */ /* 0x000fca00078e020f */
[----:B------:R-:W-:Y:S01]  /*2080*/  LEA.HI.X R9, R14, R13, R9, 0x1, P3 ;  /* 0x0000000d0e097211 */ /* 0x000fe200018f0c09 */
[----:B0-----:R-:W-:-:S05]  /*2090*/  HADD2.F32 R24, -RZ, R152.H0_H0 ;  /* 0x20000098ff187230 */ /* 0x001fca0000004100 */
[----:B------:R-:W-:-:S04]  /*20a0*/  FMUL R25, R24, R155 ;  /* 0x0000009b18197220 */ /* 0x000fc80000400000 */
[----:B------:R-:W-:-:S05]  /*20b0*/  FFMA R25, R26, R154, R25 ;  /* 0x0000009a1a197223 */ /* 0x000fca0000000019 */
[----:B------:R-:W-:-:S05]  /*20c0*/  F2FP.F16.F32.PACK_AB R25, RZ, R25 ;  /* 0x00000019ff19723e */ /* 0x000fca00000000ff */
[----:B------:R2:W-:Y:S01]  /*20d0*/  @P2 STG.E.U16 desc[UR36][R10.64], R25 ;  /* 0x000000190a002986 */ /* 0x0005e2000c101524 */
[----:B------:R-:W-:Y:S05]  /*20e0*/  @!P0 BRA `(.L_x_34) ;  /* 0x0000000000048947 */ /* 0x000fea0003800000 */
[----:B------:R0:W5:Y:S02]  /*20f0*/  LDG.E.LTC128B.U16 R152, desc[UR36][R8.64+0x2] ;  /* 0x0000022408987981 */ /* 0x000164000c1e1520 */
.L_x_34:
[----:B------:R-:W-:Y:S05]  /*2100*/  BSYNC B1 ;  /* 0x0000000000017941 */ /* 0x000fea0003800000 */
.L_x_33:
[----:B-----5:R-:W-:Y:S01]  /*2110*/  HADD2.F32 R12, -RZ, R152.H0_H0 ;  /* 0x20000098ff0c7230 */ /* 0x020fe20000004100 */
[----:B------:R-:W-:Y:S01]  /*2120*/  ISETP.GT.AND P1, PT, R3, 0x8, PT ;  /* 0x000000080300780c */ /* 0x000fe20003f24270 */
[----:B------:R-:W-:Y:S03]  /*2130*/  BSSY B1, `(.L_x_35) ;  /* 0x0000008000017945 */ /* 0x000fe60003800000 */
[----:B------:R-:W-:Y:S01]  /*2140*/  FMUL R12, R12, R155 ;  /* 0x0000009b0c0c7220 */ /* 0x000fe20000400000 */
[----:B------:R-:W-:-:S03]  /*2150*/  ISETP.GT.AND P2, PT, R0, RZ, P1 ;  /* 0x000000ff0000720c */ /* 0x000fc60000f44270 */
[----:B------:R-:W-:-:S05]  /*2160*/  FFMA R12, R27, R154, R12 ;  /* 0x0000009a1b0c7223 */ /* 0x000fca000000000c */
[----:B------:R-:W-:-:S05]  /*2170*/  F2FP.F16.F32.PACK_AB R12, RZ, R12 ;  /* 0x0000000cff0c723e */ /* 0x000fca00000000ff */
[----:B------:R3:W-:Y:S01]  /*2180*/  @P0 STG.E.U16 desc[UR36][R10.64+0x2], R12 ;  /* 0x0000020c0a000986 */ /* 0x0007e2000c101524 */
[----:B------:R-:W-:Y:S05]  /*2190*/  @!P2 BRA `(.L_x_36) ;  /* 0x000000000004a947 */ /* 0x000fea0003800000 */
[----:B------:R4:W5:Y:S02]  /*21a0*/  LDG.E.LTC128B.U16 R152, desc[UR36][R6.64+0x10] ;  /* 0x0000102406987981 */ /* 0x000964000c1e1520 */
.L_x_36:
[----:B------:R-:W-:Y:S05]  /*21b0*/  BSYNC B1 ;  /* 0x0000000000017941 */ /* 0x000fea0003800000 */
.L_x_35:
[----:B---3-5:R-:W-:Y:S01]  /*21c0*/  HADD2.F32 R12, -RZ, R152.H0_H0 ;  /* 0x20000098ff0c7230 */ /* 0x028fe20000004100 */
        /* <DEDUP_REMOVED lines=9> */
.L_x_38:
[----:B------:R-:W-:Y:S05]  /*2260*/  BSYNC B1 ;  /* 0x0000000000017941 */ /* 0x000fea0003800000 */
.L_x_37:
[----:B-----5:R-:W-:Y:S01]  /*2270*/  HADD2.F32 R12, -RZ, R152.H0_H0 ;  /* 0x20000098ff0c7230 */ /* 0x020fe20000004100 */
[----:B------:R-:W-:Y:S01]  /*2280*/  ISETP.GT.AND P1, PT, R0, 0x8, P1 ;  /* 0x000000080000780c */ /* 0x000fe20000f24270 */
[----:B------:R-:W-:Y:S03]  /*2290*/  BSSY B1, `(.L_x_39) ;  /* 0x0000007000017945 */ /* 0x000fe60003800000 */
[----:B------:R-:W-:-:S04]  /*22a0*/  FMUL R12, R12, R155 ;  /* 0x0000009b0c0c7220 */ /* 0x000fc80000400000 */
[----:B------:R-:W-:-:S05]  /*22b0*/  FFMA R12, R29, R154, R12 ;  /* 0x0000009a1d0c7223 */ /* 0x000fca000000000c */
[----:B------:R-:W-:-:S05]  /*22c0*/  F2FP.F16.F32.PACK_AB R12, RZ, R12 ;  /* 0x0000000cff0c723e */ /* 0x000fca00000000ff */
[----:B------:R0:W-:Y:S01]  /*22d0*/  @P3 STG.E.U16 desc[UR36][R4.64+0x12], R12 ;  /* 0x0000120c04003986 */ /* 0x0001e2000c101524 */
[----:B------:R-:W-:Y:S05]  /*22e0*/  @!P1 BRA `(.L_x_40) ;  /* 0x0000000000049947 */ /* 0x000fea0003800000 */
[----:B------:R0:W5:Y:S02]  /*22f0*/  LDG.E.LTC128B.U16 R152, desc[UR36][R8.64+0x10] ;  /* 0x0000102408987981 */ /* 0x000164000c1e1520 */
.L_x_40:
[----:B------:R-:W-:Y:S05]  /*2300*/  BSYNC B1 ;  /* 0x0000000000017941 */ /* 0x000fea0003800000 */
.L_x_39:
[----:B0----5:R-:W-:Y:S01]  /*2310*/  HADD2.F32 R12, -RZ, R152.H0_H0 ;  /* 0x20000098ff0c7230 */ /* 0x021fe20000004100 */
[----:B------:R-:W-:Y:S01]  /*2320*/  ISETP.GT.AND P0, PT, R0, 0x8, P0 ;  /* 0x000000080000780c */ /* 0x000fe20000704270 */
[----:B------:R-:W-:Y:S03]  /*2330*/  BSSY B1, `(.L_x_41) ;  /* 0x0000007000017945 */ /* 0x000fe60003800000 */
[----:B---3--:R-:W-:-:S04]  /*2340*/  FMUL R13, R12, R155 ;  /* 0x0000009b0c0d7220 */ /* 0x008fc80000400000 */
[----:B------:R-:W-:-:S05]  /*2350*/  FFMA R13, R30, R154, R13 ;  /* 0x0000009a1e0d7223 */ /* 0x000fca000000000d */
[----:B------:R-:W-:-:S05]  /*2360*/  F2FP.F16.F32.PACK_AB R13, RZ, R13 ;  /* 0x0000000dff0d723e */ /* 0x000fca00000000ff */
[----:B------:R0:W-:Y:S01]  /*2370*/  @P1 STG.E.U16 desc[UR36][R10.64+0x10], R13 ;  /* 0x0000100d0a001986 */ /* 0x0001e2000c101524 */
[----:B------:R-:W-:Y:S05]  /*2380*/  @!P0 BRA `(.L_x_42) ;  /* 0x0000000000048947 */ /* 0x000fea0003800000 */
[----:B------:R3:W5:Y:S02]  /*2390*/  LDG.E.LTC128B.U16 R152, desc[UR36][R8.64+0x12] ;  /* 0x0000122408987981 */ /* 0x000764000c1e1520 */
.L_x_42:
[----:B------:R-:W-:Y:S05]  /*23a0*/  BSYNC B1 ;  /* 0x0000000000017941 */ /* 0x000fea0003800000 */
.L_x_41:
        /* <DEDUP_REMOVED lines=10> */
.L_x_44:
[----:B------:R-:W-:Y:S05]  /*2450*/  BSYNC B1 ;  /* 0x0000000000017941 */ /* 0x000fea0003800000 */
.L_x_43:
[----:B0----5:R-:W-:Y:S01]  /*2460*/  HADD2.F32 R12, -RZ, R152.H0_H0 ;  /* 0x20000098ff0c7230 */ /* 0x021fe20000004100 */
        /* <DEDUP_REMOVED lines=9> */
.L_x_46:
[----:B------:R-:W-:Y:S05]  /*2500*/  BSYNC B1 ;  /* 0x0000000000017941 */ /* 0x000fea0003800000 */
.L_x_45:
        /* <DEDUP_REMOVED lines=9> */
.L_x_48:
[----:B------:R-:W-:Y:S05]  /*25a0*/  BSYNC B1 ;  /* 0x0000000000017941 */ /* 0x000fea0003800000 */
.L_x_47:
[----:B0----5:R-:W-:Y:S01]  /*25b0*/  HADD2.F32 R12, -RZ, R152.H0_H0 ;  /* 0x20000098ff0c7230 */ /* 0x021fe20000004100 */
        /* <DEDUP_REMOVED lines=8> */
.L_x_50:
[----:B------:R-:W-:Y:S05]  /*2640*/  BSYNC B1 ;  /* 0x0000000000017941 */ /* 0x000fea0003800000 */
.L_x_49:
        /* <DEDUP_REMOVED lines=10> */
.L_x_52:
[----:B------:R-:W-:Y:S05]  /*26f0*/  BSYNC B1 ;  /* 0x0000000000017941 */ /* 0x000fea0003800000 */
.L_x_51:
        /* <DEDUP_REMOVED lines=10> */
.L_x_54:
[----:B------:R-:W-:Y:S05]  /*27a0*/  BSYNC B1 ;  /* 0x0000000000017941 */ /* 0x000fea0003800000 */
.L_x_53:
        /* <DEDUP_REMOVED lines=9> */
.L_x_56:
[----:B------:R-:W-:Y:S05]  /*2840*/  BSYNC B1 ;  /* 0x0000000000017941 */ /* 0x000fea0003800000 */
.L_x_55:
        /* <DEDUP_REMOVED lines=9> */
.L_x_58:
[----:B------:R-:W-:Y:S05]  /*28e0*/  BSYNC B1 ;  /* 0x0000000000017941 */ /* 0x000fea0003800000 */
.L_x_57:
        /* <DEDUP_REMOVED lines=10> */
.L_x_60:
[----:B------:R-:W-:Y:S05]  /*2990*/  BSYNC B1 ;  /* 0x0000000000017941 */ /* 0x000fea0003800000 */
.L_x_59:
        /* <DEDUP_REMOVED lines=10> */
.L_x_62:
[----:B------:R-:W-:Y:S05]  /*2a40*/  BSYNC B1 ;  /* 0x0000000000017941 */ /* 0x000fea0003800000 */
.L_x_61:
        /* <DEDUP_REMOVED lines=9> */
.L_x_64:
[----:B------:R-:W-:Y:S05]  /*2ae0*/  BSYNC B1 ;  /* 0x0000000000017941 */ /* 0x000fea0003800000 */
.L_x_63:
        /* <DEDUP_REMOVED lines=9> */
.L_x_66:
[----:B------:R-:W-:Y:S05]  /*2b80*/  BSYNC B1 ;  /* 0x0000000000017941 */ /* 0x000fea0003800000 */
.L_x_65:
        /* <DEDUP_REMOVED lines=10> */
.L_x_68:
[----:B------:R-:W-:Y:S05]  /*2c30*/  BSYNC B1 ;  /* 0x0000000000017941 */ /* 0x000fea0003800000 */
.L_x_67:
        /* <DEDUP_REMOVED lines=10> */
.L_x_70:
[----:B------:R-:W-:Y:S05]  /*2ce0*/  BSYNC B1 ;  /* 0x0000000000017941 */ /* 0x000fea0003800000 */
.L_x_69:
        /* <DEDUP_REMOVED lines=9> */
.L_x_72:
[----:B------:R-:W-:Y:S05]  /*2d80*/  BSYNC B1 ;  /* 0x0000000000017941 */ /* 0x000fea0003800000 */
.L_x_71:
        /* <DEDUP_REMOVED lines=9> */
.L_x_74:
[----:B------:R-:W-:Y:S05]  /*2e20*/  BSYNC B1 ;  /* 0x0000000000017941 */ /* 0x000fea0003800000 */
.L_x_73:
        /* <DEDUP_REMOVED lines=10> */
.L_x_76:
[----:B------:R-:W-:Y:S05]  /*2ed0*/  BSYNC B1 ;  /* 0x0000000000017941 */ /* 0x000fea0003800000 */
.L_x_75:
        /* <DEDUP_REMOVED lines=10> */
.L_x_78:
[----:B------:R-:W-:Y:S05]  /*2f80*/  BSYNC B1 ;  /* 0x0000000000017941 */ /* 0x000fea0003800000 */
.L_x_77:
        /* <DEDUP_REMOVED lines=9> */
.L_x_80:
[----:B------:R-:W-:Y:S05]  /*3020*/  BSYNC B1 ;  /* 0x0000000000017941 */ /* 0x000fea0003800000 */
.L_x_79:
        /* <DEDUP_REMOVED lines=9> */
.L_x_82:
[----:B------:R-:W-:Y:S05]  /*30c0*/  BSYNC B1 ;  /* 0x0000000000017941 */ /* 0x000fea0003800000 */
.L_x_81:
        /* <DEDUP_REMOVED lines=10> */
.L_x_84:
[----:B------:R-:W-:Y:S05]  /*3170*/  BSYNC B1 ;  /* 0x0000000000017941 */ /* 0x000fea0003800000 */
.L_x_83:
        /* <DEDUP_REMOVED lines=10> */
.L_x_86:
[----:B------:R-:W-:Y:S05]  /*3220*/  BSYNC B1 ;  /* 0x0000000000017941 */ /* 0x000fea0003800000 */
.L_x_85:
        /* <DEDUP_REMOVED lines=9> */
.L_x_88:
[----:B------:R-:W-:Y:S05]  /*32c0*/  BSYNC B1 ;  /* 0x0000000000017941 */ /* 0x000fea0003800000 */
.L_x_87:
        /* <DEDUP_REMOVED lines=9> */
.L_x_90:
[----:B------:R-:W-:Y:S05]  /*3360*/  BSYNC B1 ;  /* 0x0000000000017941 */ /* 0x000fea0003800000 */
.L_x_89:
        /* <DEDUP_REMOVED lines=10> */
.L_x_92:
[----:B------:R-:W-:Y:S05]  /*3410*/  BSYNC B1 ;  /* 0x0000000000017941 */ /* 0x000fea0003800000 */
.L_x_91:
        /* <DEDUP_REMOVED lines=10> */
.L_x_94:
[----:B------:R-:W-:Y:S05]  /*34c0*/  BSYNC B1 ;  /* 0x0000000000017941 */ /* 0x000fea0003800000 */
.L_x_93:
        /* <DEDUP_REMOVED lines=9> */
.L_x_96:
[----:B------:R-:W-:Y:S05]  /*3560*/  BSYNC B1 ;  /* 0x0000000000017941 */ /* 0x000fea0003800000 */
.L_x_95:
        /* <DEDUP_REMOVED lines=9> */
.L_x_98:
[----:B------:R-:W-:Y:S05]  /*3600*/  BSYNC B1 ;  /* 0x0000000000017941 */ /* 0x000fea0003800000 */
.L_x_97:
        /* <DEDUP_REMOVED lines=10> */
.L_x_100:
[----:B------:R-:W-:Y:S05]  /*36b0*/  BSYNC B1 ;  /* 0x0000000000017941 */ /* 0x000fea0003800000 */
.L_x_99:
        /* <DEDUP_REMOVED lines=10> */
.L_x_102:
[----:B------:R-:W-:Y:S05]  /*3760*/  BSYNC B1 ;  /* 0x0000000000017941 */ /* 0x000fea0003800000 */
.L_x_101:
        /* <DEDUP_REMOVED lines=9> */
.L_x_104:
[----:B------:R-:W-:Y:S05]  /*3800*/  BSYNC B1 ;  /* 0x0000000000017941 */ /* 0x000fea0003800000 */
.L_x_103:
        /* <DEDUP_REMOVED lines=9> */
.L_x_106:
[----:B------:R-:W-:Y:S05]  /*38a0*/  BSYNC B1 ;  /* 0x0000000000017941 */ /* 0x000fea0003800000 */
.L_x_105:
        /* <DEDUP_REMOVED lines=10> */
.L_x_108:
[----:B------:R-:W-:Y:S05]  /*3950*/  BSYNC B1 ;  /* 0x0000000000017941 */ /* 0x000fea0003800000 */
.L_x_107:
        /* <DEDUP_REMOVED lines=10> */
.L_x_110:
[----:B------:R-:W-:Y:S05]  /*3a00*/  BSYNC B1 ;  /* 0x0000000000017941 */ /* 0x000fea0003800000 */
.L_x_109:
        /* <DEDUP_REMOVED lines=9> */
.L_x_112:
[----:B------:R-:W-:Y:S05]  /*3aa0*/  BSYNC B1 ;  /* 0x0000000000017941 */ /* 0x000fea0003800000 */
.L_x_111:
        /* <DEDUP_REMOVED lines=9> */
.L_x_114:
[----:B------:R-:W-:Y:S05]  /*3b40*/  BSYNC B1 ;  /* 0x0000000000017941 */ /* 0x000fea0003800000 */
.L_x_113:
        /* <DEDUP_REMOVED lines=10> */
.L_x_116:
[----:B------:R-:W-:Y:S05]  /*3bf0*/  BSYNC B1 ;  /* 0x0000000000017941 */ /* 0x000fea0003800000 */
.L_x_115:
        /* <DEDUP_REMOVED lines=10> */
.L_x_118:
[----:B------:R-:W-:Y:S05]  /*3ca0*/  BSYNC B1 ;  /* 0x0000000000017941 */ /* 0x000fea0003800000 */
.L_x_117:
        /* <DEDUP_REMOVED lines=9> */
.L_x_120:
[----:B------:R-:W-:Y:S05]  /*3d40*/  BSYNC B1 ;  /* 0x0000000000017941 */ /* 0x000fea0003800000 */
.L_x_119:
        /* <DEDUP_REMOVED lines=9> */
.L_x_122:
[----:B------:R-:W-:Y:S05]  /*3de0*/  BSYNC B1 ;  /* 0x0000000000017941 */ /* 0x000fea0003800000 */
.L_x_121:
        /* <DEDUP_REMOVED lines=10> */
.L_x_124:
[----:B------:R-:W-:Y:S05]  /*3e90*/  BSYNC B1 ;  /* 0x0000000000017941 */ /* 0x000fea0003800000 */
.L_x_123:
        /* <DEDUP_REMOVED lines=10> */
.L_x_126:
[----:B------:R-:W-:Y:S05]  /*3f40*/  BSYNC B1 ;  /* 0x0000000000017941 */ /* 0x000fea0003800000 */
.L_x_125:
        /* <DEDUP_REMOVED lines=9> */
.L_x_128:
[----:B------:R-:W-:Y:S05]  /*3fe0*/  BSYNC B1 ;  /* 0x0000000000017941 */ /* 0x000fea0003800000 */
.L_x_127:
        /* <DEDUP_REMOVED lines=9> */
.L_x_130:
[----:B------:R-:W-:Y:S05]  /*4080*/  BSYNC B1 ;  /* 0x0000000000017941 */ /* 0x000fea0003800000 */
.L_x_129:
        /* <DEDUP_REMOVED lines=10> */
.L_x_132:
[----:B------:R-:W-:Y:S05]  /*4130*/  BSYNC B1 ;  /* 0x0000000000017941 */ /* 0x000fea0003800000 */
.L_x_131:
        /* <DEDUP_REMOVED lines=10> */
.L_x_134:
[----:B------:R-:W-:Y:S05]  /*41e0*/  BSYNC B1 ;  /* 0x0000000000017941 */ /* 0x000fea0003800000 */
.L_x_133:
        /* <DEDUP_REMOVED lines=9> */
.L_x_136:
[----:B------:R-:W-:Y:S05]  /*4280*/  BSYNC B1 ;  /* 0x0000000000017941 */ /* 0x000fea0003800000 */
.L_x_135:
        /* <DEDUP_REMOVED lines=9> */
.L_x_138:
[----:B------:R-:W-:Y:S05]  /*4320*/  BSYNC B1 ;  /* 0x0000000000017941 */ /* 0x000fea0003800000 */
.L_x_137:
        /* <DEDUP_REMOVED lines=10> */
.L_x_140:
[----:B------:R-:W-:Y:S05]  /*43d0*/  BSYNC B1 ;  /* 0x0000000000017941 */ /* 0x000fea0003800000 */
.L_x_139:
        /* <DEDUP_REMOVED lines=10> */
.L_x_142:
[----:B------:R-:W-:Y:S05]  /*4480*/  BSYNC B1 ;  /* 0x0000000000017941 */ /* 0x000fea0003800000 */
.L_x_141:
        /* <DEDUP_REMOVED lines=9> */
.L_x_144:
[----:B------:R-:W-:Y:S05]  /*4520*/  BSYNC B1 ;  /* 0x0000000000017941 */ /* 0x000fea0003800000 */
.L_x_143:
        /* <DEDUP_REMOVED lines=9> */
.L_x_146:
[----:B------:R-:W-:Y:S05]  /*45c0*/  BSYNC B1 ;  /* 0x0000000000017941 */ /* 0x000fea0003800000 */
.L_x_145:
        /* <DEDUP_REMOVED lines=10> */
.L_x_148:
[----:B------:R-:W-:Y:S05]  /*4670*/  BSYNC B1 ;  /* 0x0000000000017941 */ /* 0x000fea0003800000 */
.L_x_147:
        /* <DEDUP_REMOVED lines=10> */
.L_x_150:
[----:B------:R-:W-:Y:S05]  /*4720*/  BSYNC B1 ;  /* 0x0000000000017941 */ /* 0x000fea0003800000 */
.L_x_149:
        /* <DEDUP_REMOVED lines=9> */
.L_x_152:
[----:B------:R-:W-:Y:S05]  /*47c0*/  BSYNC B1 ;  /* 0x0000000000017941 */ /* 0x000fea0003800000 */
.L_x_151:
        /* <DEDUP_REMOVED lines=9> */
.L_x_154:
[----:B------:R-:W-:Y:S05]  /*4860*/  BSYNC B1 ;  /* 0x0000000000017941 */ /* 0x000fea0003800000 */
.L_x_153:
        /* <DEDUP_REMOVED lines=10> */
.L_x_156:
[----:B------:R-:W-:Y:S05]  /*4910*/  BSYNC B1 ;  /* 0x0000000000017941 */ /* 0x000fea0003800000 */
.L_x_155:
        /* <DEDUP_REMOVED lines=10> */
.L_x_158:
[----:B------:R-:W-:Y:S05]  /*49c0*/  BSYNC B1 ;  /* 0x0000000000017941 */ /* 0x000fea0003800000 */
.L_x_157:
        /* <DEDUP_REMOVED lines=9> */
.L_x_160:
[----:B------:R-:W-:Y:S05]  /*4a60*/  BSYNC B1 ;  /* 0x0000000000017941 */ /* 0x000fea0003800000 */
.L_x_159:
        /* <DEDUP_REMOVED lines=9> */
.L_x_162:
[----:B------:R-:W-:Y:S05]  /*4b00*/  BSYNC B1 ;  /* 0x0000000000017941 */ /* 0x000fea0003800000 */
.L_x_161:
        /* <DEDUP_REMOVED lines=10> */
.L_x_164:
[----:B------:R-:W-:Y:S05]  /*4bb0*/  BSYNC B1 ;  /* 0x0000000000017941 */ /* 0x000fea0003800000 */
.L_x_163:
        /* <DEDUP_REMOVED lines=10> */
.L_x_166:
[----:B------:R-:W-:Y:S05]  /*4c60*/  BSYNC B1 ;  /* 0x0000000000017941 */ /* 0x000fea0003800000 */
.L_x_165:
        /* <DEDUP_REMOVED lines=9> */
.L_x_168:
[----:B------:R-:W-:Y:S05]  /*4d00*/  BSYNC B1 ;  /* 0x0000000000017941 */ /* 0x000fea0003800000 */
.L_x_167:
        /* <DEDUP_REMOVED lines=9> */
.L_x_170:
[----:B------:R-:W-:Y:S05]  /*4da0*/  BSYNC B1 ;  /* 0x0000000000017941 */ /* 0x000fea0003800000 */
.L_x_169:
        /* <DEDUP_REMOVED lines=10> */
.L_x_172:
[----:B------:R-:W-:Y:S05]  /*4e50*/  BSYNC B1 ;  /* 0x0000000000017941 */ /* 0x000fea0003800000 */
.L_x_171:
        /* <DEDUP_REMOVED lines=10> */
.L_x_174:
[----:B------:R-:W-:Y:S05]  /*4f00*/  BSYNC B1 ;  /* 0x0000000000017941 */ /* 0x000fea0003800000 */
.L_x_173:
        /* <DEDUP_REMOVED lines=9> */
.L_x_176:
[----:B------:R-:W-:Y:S05]  /*4fa0*/  BSYNC B1 ;  /* 0x0000000000017941 */ /* 0x000fea0003800000 */
.L_x_175:
        /* <DEDUP_REMOVED lines=9> */
.L_x_178:
[----:B------:R-:W-:Y:S05]  /*5040*/  BSYNC B1 ;  /* 0x0000000000017941 */ /* 0x000fea0003800000 */
.L_x_177:
        /* <DEDUP_REMOVED lines=10> */
.L_x_180:
[----:B------:R-:W-:Y:S05]  /*50f0*/  BSYNC B1 ;  /* 0x0000000000017941 */ /* 0x000fea0003800000 */
.L_x_179:
        /* <DEDUP_REMOVED lines=10> */
.L_x_182:
[----:B------:R-:W-:Y:S05]  /*51a0*/  BSYNC B1 ;  /* 0x0000000000017941 */ /* 0x000fea0003800000 */
.L_x_181:
        /* <DEDUP_REMOVED lines=9> */
.L_x_184:
[----:B------:R-:W-:Y:S05]  /*5240*/  BSYNC B1 ;  /* 0x0000000000017941 */ /* 0x000fea0003800000 */
.L_x_183:
        /* <DEDUP_REMOVED lines=9> */
.L_x_186:
[----:B------:R-:W-:Y:S05]  /*52e0*/  BSYNC B1 ;  /* 0x0000000000017941 */ /* 0x000fea0003800000 */
.L_x_185:
        /* <DEDUP_REMOVED lines=10> */
.L_x_188:
[----:B------:R-:W-:Y:S05]  /*5390*/  BSYNC B1 ;  /* 0x0000000000017941 */ /* 0x000fea0003800000 */
.L_x_187:
        /* <DEDUP_REMOVED lines=10> */
.L_x_190:
[----:B------:R-:W-:Y:S05]  /*5440*/  BSYNC B1 ;  /* 0x0000000000017941 */ /* 0x000fea0003800000 */
.L_x_189:
        /* <DEDUP_REMOVED lines=9> */
.L_x_192:
[----:B------:R-:W-:Y:S05]  /*54e0*/  BSYNC B1 ;  /* 0x0000000000017941 */ /* 0x000fea0003800000 */
.L_x_191:
        /* <DEDUP_REMOVED lines=9> */
.L_x_194:
[----:B------:R-:W-:Y:S05]  /*5580*/  BSYNC B1 ;  /* 0x0000000000017941 */ /* 0x000fea0003800000 */
.L_x_193:
        /* <DEDUP_REMOVED lines=10> */
.L_x_196:
[----:B------:R-:W-:Y:S05]  /*5630*/  BSYNC B1 ;  /* 0x0000000000017941 */ /* 0x000fea0003800000 */
.L_x_195:
        /* <DEDUP_REMOVED lines=10> */
.L_x_198:
[----:B------:R-:W-:Y:S05]  /*56e0*/  BSYNC B1 ;  /* 0x0000000000017941 */ /* 0x000fea0003800000 */
.L_x_197:
        /* <DEDUP_REMOVED lines=9> */
.L_x_200:
[----:B------:R-:W-:Y:S05]  /*5780*/  BSYNC B1 ;  /* 0x0000000000017941 */ /* 0x000fea0003800000 */
.L_x_199:
        /* <DEDUP_REMOVED lines=9> */
.L_x_202:
[----:B------:R-:W-:Y:S05]  /*5820*/  BSYNC B1 ;  /* 0x0000000000017941 */ /* 0x000fea0003800000 */
.L_x_201:
        /* <DEDUP_REMOVED lines=10> */
.L_x_204:
[----:B------:R-:W-:Y:S05]  /*58d0*/  BSYNC B1 ;  /* 0x0000000000017941 */ /* 0x000fea0003800000 */
.L_x_203:
        /* <DEDUP_REMOVED lines=10> */
.L_x_206:
[----:B------:R-:W-:Y:S05]  /*5980*/  BSYNC B1 ;  /* 0x0000000000017941 */ /* 0x000fea0003800000 */
.L_x_205:
        /* <DEDUP_REMOVED lines=9> */
.L_x_208:
[----:B------:R-:W-:Y:S05]  /*5a20*/  BSYNC B1 ;  /* 0x0000000000017941 */ /* 0x000fea0003800000 */
.L_x_207:
        /* <DEDUP_REMOVED lines=9> */
.L_x_210:
[----:B------:R-:W-:Y:S05]  /*5ac0*/  BSYNC B1 ;  /* 0x0000000000017941 */ /* 0x000fea0003800000 */
.L_x_209:
        /* <DEDUP_REMOVED lines=10> */
.L_x_212:
[----:B------:R-:W-:Y:S05]  /*5b70*/  BSYNC B1 ;  /* 0x0000000000017941 */ /* 0x000fea0003800000 */
.L_x_211:
        /* <DEDUP_REMOVED lines=10> */
.L_x_214:
[----:B------:R-:W-:Y:S05]  /*5c20*/  BSYNC B1 ;  /* 0x0000000000017941 */ /* 0x000fea0003800000 */
.L_x_213:
        /* <DEDUP_REMOVED lines=9> */
.L_x_216:
[----:B------:R-:W-:Y:S05]  /*5cc0*/  BSYNC B1 ;  /* 0x0000000000017941 */ /* 0x000fea0003800000 */
.L_x_215:
        /* <DEDUP_REMOVED lines=9> */
.L_x_218:
[----:B------:R-:W-:Y:S05]  /*5d60*/  BSYNC B1 ;  /* 0x0000000000017941 */ /* 0x000fea0003800000 */
.L_x_217:
        /* <DEDUP_REMOVED lines=10> */
.L_x_220:
[----:B------:R-:W-:Y:S05]  /*5e10*/  BSYNC B1 ;  /* 0x0000000000017941 */ /* 0x000fea0003800000 */
.L_x_219:
        /* <DEDUP_REMOVED lines=10> */
.L_x_222:
[----:B------:R-:W-:Y:S05]  /*5ec0*/  BSYNC B1 ;  /* 0x0000000000017941 */ /* 0x000fea0003800000 */
.L_x_221:
        /* <DEDUP_REMOVED lines=9> */
.L_x_224:
[----:B------:R-:W-:Y:S05]  /*5f60*/  BSYNC B1 ;  /* 0x0000000000017941 */ /* 0x000fea0003800000 */
.L_x_223:
        /* <DEDUP_REMOVED lines=9> */
.L_x_226:
[----:B------:R-:W-:Y:S05]  /*6000*/  BSYNC B1 ;  /* 0x0000000000017941 */ /* 0x000fea0003800000 */
.L_x_225:
        /* <DEDUP_REMOVED lines=10> */
.L_x_228:
[----:B------:R-:W-:Y:S05]  /*60b0*/  BSYNC B1 ;  /* 0x0000000000017941 */ /* 0x000fea0003800000 */
.L_x_227:
        /* <DEDUP_REMOVED lines=10> */
.L_x_230:
[----:B------:R-:W-:Y:S05]  /*6160*/  BSYNC B1 ;  /* 0x0000000000017941 */ /* 0x000fea0003800000 */
.L_x_229:
        /* <DEDUP_REMOVED lines=9> */
.L_x_232:
[----:B------:R-:W-:Y:S05]  /*6200*/  BSYNC B1 ;  /* 0x0000000000017941 */ /* 0x000fea0003800000 */
.L_x_231:
        /* <DEDUP_REMOVED lines=9> */
.L_x_234:
[----:B------:R-:W-:Y:S05]  /*62a0*/  BSYNC B1 ;  /* 0x0000000000017941 */ /* 0x000fea0003800000 */
.L_x_233:
        /* <DEDUP_REMOVED lines=10> */
.L_x_236:
[----:B------:R-:W-:Y:S05]  /*6350*/  BSYNC B1 ;  /* 0x0000000000017941 */ /* 0x000fea0003800000 */
.L_x_235:
        /* <DEDUP_REMOVED lines=10> */
.L_x_238:
[----:B------:R-:W-:Y:S05]  /*6400*/  BSYNC B1 ;  /* 0x0000000000017941 */ /* 0x000fea0003800000 */
.L_x_237:
        /* <DEDUP_REMOVED lines=9> */
.L_x_240:
[----:B------:R-:W-:Y:S05]  /*64a0*/  BSYNC B1 ;  /* 0x0000000000017941 */ /* 0x000fea0003800000 */
.L_x_239:
        /* <DEDUP_REMOVED lines=9> */
.L_x_242:
[----:B------:R-:W-:Y:S05]  /*6540*/  BSYNC B1 ;  /* 0x0000000000017941 */ /* 0x000fea0003800000 */
.L_x_241:
        /* <DEDUP_REMOVED lines=10> */
.L_x_244:
[----:B------:R-:W-:Y:S05]  /*65f0*/  BSYNC B1 ;  /* 0x0000000000017941 */ /* 0x000fea0003800000 */
.L_x_243:
        /* <DEDUP_REMOVED lines=10> */
.L_x_246:
[----:B------:R-:W-:Y:S05]  /*66a0*/  BSYNC B1 ;  /* 0x0000000000017941 */ /* 0x000fea0003800000 */
.L_x_245:
        /* <DEDUP_REMOVED lines=9> */
.L_x_248:
[----:B------:R-:W-:Y:S05]  /*6740*/  BSYNC B1 ;  /* 0x0000000000017941 */ /* 0x000fea0003800000 */
.L_x_247:
        /* <DEDUP_REMOVED lines=9> */
.L_x_250:
[----:B------:R-:W-:Y:S05]  /*67e0*/  BSYNC B1 ;  /* 0x0000000000017941 */ /* 0x000fea0003800000 */
.L_x_249:
        /* <DEDUP_REMOVED lines=10> */
.L_x_252:
[----:B------:R-:W-:Y:S05]  /*6890*/  BSYNC B1 ;  /* 0x0000000000017941 */ /* 0x000fea0003800000 */
.L_x_251:
        /* <DEDUP_REMOVED lines=10> */
.L_x_254:
[----:B------:R-:W-:Y:S05]  /*6940*/  BSYNC B1 ;  /* 0x0000000000017941 */ /* 0x000fea0003800000 */
.L_x_253:
        /* <DEDUP_REMOVED lines=9> */
.L_x_256:
[----:B------:R-:W-:Y:S05]  /*69e0*/  BSYNC B1 ;  /* 0x0000000000017941 */ /* 0x000fea0003800000 */
.L_x_255:
        /* <DEDUP_REMOVED lines=9> */
.L_x_258:
[----:B------:R-:W-:Y:S05]  /*6a80*/  BSYNC B1 ;  /* 0x0000000000017941 */ /* 0x000fea0003800000 */
.L_x_257:
        /* <DEDUP_REMOVED lines=10> */
.L_x_260:
[----:B------:R-:W-:Y:S05]  /*6b30*/  BSYNC B1 ;  /* 0x0000000000017941 */ /* 0x000fea0003800000 */
.L_x_259:
        /* <DEDUP_REMOVED lines=10> */
.L_x_262:
[----:B------:R-:W-:Y:S05]  /*6be0*/  BSYNC B1 ;  /* 0x0000000000017941 */ /* 0x000fea0003800000 */
.L_x_261:
        /* <DEDUP_REMOVED lines=9> */
.L_x_264:
[----:B------:R-:W-:Y:S05]  /*6c80*/  BSYNC B1 ;  /* 0x0000000000017941 */ /* 0x000fea0003800000 */
.L_x_263:
        /* <DEDUP_REMOVED lines=9> */
.L_x_266:
[----:B------:R-:W-:Y:S05]  /*6d20*/  BSYNC B1 ;  /* 0x0000000000017941 */ /* 0x000fea0003800000 */
.L_x_265:
        /* <DEDUP_REMOVED lines=10> */
.L_x_268:
[----:B------:R-:W-:Y:S05]  /*6dd0*/  BSYNC B1 ;  /* 0x0000000000017941 */ /* 0x000fea0003800000 */
.L_x_267:
        /* <DEDUP_REMOVED lines=10> */
.L_x_270:
[----:B------:R-:W-:Y:S05]  /*6e80*/  BSYNC B1 ;  /* 0x0000000000017941 */ /* 0x000fea0003800000 */
.L_x_269:
        /* <DEDUP_REMOVED lines=9> */
.L_x_272:
[----:B------:R-:W-:Y:S05]  /*6f20*/  BSYNC B1 ;  /* 0x0000000000017941 */ /* 0x000fea0003800000 */
.L_x_271:
        /* <DEDUP_REMOVED lines=9> */
.L_x_274:
[----:B------:R-:W-:Y:S05]  /*6fc0*/  BSYNC B1 ;  /* 0x0000000000017941 */ /* 0x000fea0003800000 */
.L_x_273:
        /* <DEDUP_REMOVED lines=10> */
.L_x_276:
[----:B------:R-:W-:Y:S05]  /*7070*/  BSYNC B1 ;  /* 0x0000000000017941 */ /* 0x000fea0003800000 */
.L_x_275:
        /* <DEDUP_REMOVED lines=10> */
.L_x_278:
[----:B------:R-:W-:Y:S05]  /*7120*/  BSYNC B1 ;  /* 0x0000000000017941 */ /* 0x000fea0003800000 */
.L_x_277:
[----:B01--45:R-:W-:Y:S01]  /*7130*/  HADD2.F32 R6, -RZ, R152.H0_H0 ;  /* 0x20000098ff067230 */ /* 0x033fe20000004100 */
        /* <DEDUP_REMOVED lines=8> */
.L_x_280:
[----:B------:R-:W-:Y:S05]  /*71c0*/  BSYNC B1 ;  /* 0x0000000000017941 */ /* 0x000fea0003800000 */
.L_x_279:
[----:B0-2--5:R-:W-:Y:S01]  /*71d0*/  HADD2.F32 R4, -RZ, R152.H0_H0 ;  /* 0x20000098ff047230 */ /* 0x025fe20000004100 */
[----:B------:R-:W-:Y:S01]  /*71e0*/  ISETP.GT.AND P0, PT, R0, 0x8, P0 ;  /* 0x000000080000780c */ /* 0x000fe20000704270 */
[----:B------:R-:W-:Y:S01]  /*71f0*/  @P1 IMAD.MOV.U32 R5, RZ, RZ, R11 ;  /* 0x000000ffff051224 */ /* 0x000fe200078e000b */
[----:B------:R-:W-:Y:S02]  /*7200*/  BSSY B1, `(.L_x_281) ;  /* 0x0000008000017945 */ /* 0x000fe40003800000 */
[----:B------:R-:W-:Y:S01]  /*7210*/  FMUL R3, R4, R155 ;  /* 0x0000009b04037220 */ /* 0x000fe20000400000 */
[----:B------:R-:W-:-:S03]  /*7220*/  @P1 IMAD.MOV.U32 R4, RZ, RZ, R10 ;  /* 0x000000ffff041224 */ /* 0x000fc600078e000a */
[----:B------:R-:W-:-:S05]  /*7230*/  FFMA R3, R150, R154, R3 ;  /* 0x0000009a96037223 */ /* 0x000fca0000000003 */
[----:B------:R-:W-:-:S05]  /*7240*/  F2FP.F16.F32.PACK_AB R3, RZ, R3 ;  /* 0x00000003ff03723e */ /* 0x000fca00000000ff */
[----:B------:R0:W-:Y:S01]  /*7250*/  @P1 STG.E.U16 desc[UR36][R4.64+0x1f0], R3 ;  /* 0x0001f00304001986 */ /* 0x0001e2000c101524 */
[----:B------:R-:W-:Y:S05]  /*7260*/  @!P0 BRA `(.L_x_282) ;  /* 0x0000000000048947 */ /* 0x000fea0003800000 */
[----:B------:R2:W5:Y:S02]  /*7270*/  LDG.E.LTC128B.U16 R152, desc[UR36][R8.64+0x1f2] ;  /* 0x0001f22408987981 */ /* 0x000564000c1e1520 */
.L_x_282:
[----:B------:R-:W-:Y:S05]  /*7280*/  BSYNC B1 ;  /* 0x0000000000017941 */ /* 0x000fea0003800000 */
.L_x_281:
[----:B------:R-:W-:Y:S05]  /*7290*/  @!P0 BRA `(.L_x_283) ;  /* 0x0000002400308947 */ /* 0x000fea0003800000 */
[----:B-----5:R-:W-:-:S05]  /*72a0*/  HADD2.F32 R152, -RZ, R152.H0_H0 ;  /* 0x20000098ff987230 */ /* 0x020fca0000004100 */
[----:B------:R-:W-:-:S04]  /*72b0*/  FMUL R152, R152, R155 ;  /* 0x0000009b98987220 */ /* 0x000fc80000400000 */
[----:B------:R-:W-:-:S05]  /*72c0*/  FFMA R152, R151, R154, R152 ;  /* 0x0000009a97987223 */ /* 0x000fca0000000098 */
[----:B------:R-:W-:-:S05]  /*72d0*/  F2FP.F16.F32.PACK_AB R152, RZ, R152 ;  /* 0x00000098ff98723e */ /* 0x000fca00000000ff */
[----:B------:R4:W-:Y:S01]  /*72e0*/  STG.E.U16 desc[UR36][R10.64+0x1f2], R152 ;  /* 0x0001f2980a007986 */ /* 0x0009e2000c101524 */
[----:B------:R-:W-:Y:S05]  /*72f0*/  BRA `(.L_x_283) ;  /* 0x0000002400187947 */ /* 0x000fea0003800000 */
.L_x_30:
[----:B------:R-:W-:Y:S01]  /*7300*/  ISETP.GT.AND P0, PT, R3, 0x1, PT ;  /* 0x000000010300780c */ /* 0x000fe20003f04270 */
[----:B------:R-:W-:Y:S01]  /*7310*/  ULDC.64 UR4, c[0x0][0x5c0] ;  /* 0x0001700000047ab9 */ /* 0x000fe20000000a00 */
[-C--:B------:R-:W-:Y:S01]  /*7320*/  FMUL R24, R24, R154.reuse ;  /* 0x0000009a18187220 */ /* 0x080fe20000400000 */
[-C--:B------:R-:W-:Y:S01]  /*7330*/  FMUL R25, R25, R154.reuse ;  /* 0x0000009a19197220 */ /* 0x080fe20000400000 */
[----:B------:R-:W-:Y:S01]  /*7340*/  ISETP.GT.AND P3, PT, R0, RZ, P0 ;  /* 0x000000ff0000720c */ /* 0x000fe20000764270 */
[-C--:B------:R-:W-:Y:S01]  /*7350*/  FMUL R26, R26, R154.reuse ;  /* 0x0000009a1a1a7220 */ /* 0x080fe20000400000 */
[----:B------:R-:W-:Y:S01]  /*7360*/  LEA R4, P4, R160, UR4, 0x1 ;  /* 0x00000004a0047c11 */ /* 0x000fe2000f8808ff */
[----:B------:R-:W-:Y:S01]  /*7370*/  FMUL R27, R27, R154 ;  /* 0x0000009a1b1b7220 */ /* 0x000fe20000400000 */
[----:B------:R-:W-:Y:S01]  /*7380*/  F2FP.F16.F32.PACK_AB R24, RZ, R24 ;  /* 0x00000018ff18723e */ /* 0x000fe200000000ff */
[-C--:B------:R-:W-:Y:S01]  /*7390*/  FMUL R28, R28, R154.reuse ;  /* 0x0000009a1c1c7220 */ /* 0x080fe20000400000 */
[----:B------:R-:W-:Y:S01]  /*73a0*/  LEA.HI.X R5, R160, UR5, R169, 0x1, P4 ;  /* 0x00000005a0057c11 */ /* 0x000fe2000a0f0ca9 */
[-C--:B------:R-:W-:Y:S01]  /*73b0*/  FMUL R29, R29, R154.reuse ;  /* 0x0000009a1d1d7220 */ /* 0x080fe20000400000 */
[----:B------:R-:W-:Y:S01]  /*73c0*/  F2FP.F16.F32.PACK_AB R25, RZ, R25 ;  /* 0x00000019ff19723e */ /* 0x000fe200000000ff */
[-C--:B------:R-:W-:Y:S01]  /*73d0*/  FMUL R30, R30, R154.reuse ;  /* 0x0000009a1e1e7220 */ /* 0x080fe20000400000 */
[----:B------:R-:W-:Y:S01]  /*73e0*/  SHF.L.U64.HI R11, R10, 0x4, R11 ;  /* 0x000000040a0b7819 */ /* 0x000fe2000001020b */
[----:B------:R-:W-:Y:S01]  /*73f0*/  @P1 STG.E.U16 desc[UR36][R4.64], R24 ;  /* 0x0000001804001986 */ /* 0x000fe2000c101524 */
[----:B------:R-:W-:Y:S01]  /*7400*/  ISETP.GT.AND P1, PT, R3, 0x8, PT ;  /* 0x000000080300780c */ /* 0x000fe20003f24270 */
[----:B------:R-:W-:Y:S01]  /*7410*/  FMUL R31, R31, R154 ;  /* 0x0000009a1f1f7220 */ /* 0x000fe20000400000 */
[----:B------:R-:W-:Y:S01]  /*7420*/  ISETP.GT.AND P4, PT, R0, 0x8, P0 ;  /* 0x000000080000780c */ /* 0x000fe20000784270 */
[----:B------:R-:W-:Y:S01]  /*7430*/  @P3 STG.E.U16 desc[UR36][R4.64+0x2], R25 ;  /* 0x0000021904003986 */ /* 0x000fe2000c101524 */
[----:B------:R-:W-:Y:S01]  /*7440*/  LEA R6, P3, R10, R4, 0x4 ;  /* 0x000000040a067211 */ /* 0x000fe200078620ff */
[-C--:B------:R-:W-:Y:S01]  /*7450*/  FMUL R32, R32, R154.reuse ;  /* 0x0000009a20207220 */ /* 0x080fe20000400000 */
[C---:B------:R-:W-:Y:S01]  /*7460*/  ISETP.GT.AND P2, PT, R0.reuse, 0x8, P2 ;  /* 0x000000080000780c */ /* 0x040fe20001744270 */
[-C--:B------:R-:W-:Y:S01]  /*7470*/  FMUL R33, R33, R154.reuse ;  /* 0x0000009a21217220 */ /* 0x080fe20000400000 */
[----:B------:R-:W-:Y:S01]  /*7480*/  ISETP.GT.AND P0, PT, R3, 0x9, PT ;  /* 0x000000090300780c */ /* 0x000fe20003f04270 */
[----:B------:R-:W-:Y:S01]  /*7490*/  IMAD.X R7, R11, 0x1, R5, P3 ;  /* 0x000000010b077824 */ /* 0x000fe200018e0605 */
[----:B------:R-:W-:Y:S01]  /*74a0*/  ISETP.GT.AND P5, PT, R0, RZ, P1 ;  /* 0x000000ff0000720c */ /* 0x000fe20000fa4270 */
[-C--:B------:R-:W-:Y:S01]  /*74b0*/  FMUL R34, R34, R154.reuse ;  /* 0x0000009a22227220 */ /* 0x080fe20000400000 */
[----:B------:R-:W-:Y:S01]  /*74c0*/  ISETP.GT.AND P3, PT, R0, RZ, P0 ;  /* 0x000000ff0000720c */ /* 0x000fe20000764270 */
[----:B------:R-:W-:Y:S01]  /*74d0*/  FMUL R35, R35, R154 ;  /* 0x0000009a23237220 */ /* 0x000fe20000400000 */
[----:B------:R-:W-:Y:S01]  /*74e0*/  F2FP.F16.F32.PACK_AB R26, RZ, R26 ;  /* 0x0000001aff1a723e */ /* 0x000fe200000000ff */
[-C--:B------:R-:W-:Y:S01]  /*74f0*/  FMUL R36, R36, R154.reuse ;  /* 0x0000009a24247220 */ /* 0x080fe20000400000 */
[----:B------:R-:W-:Y:S01]  /*7500*/  F2FP.F16.F32.PACK_AB R27, RZ, R27 ;  /* 0x0000001bff1b723e */ /* 0x000fe200000000ff */
[----:B------:R-:W-:Y:S01]  /*7510*/  FMUL R37, R37, R154 ;  /* 0x0000009a25257220 */ /* 0x000fe20000400000 */
[----:B------:R-:W-:Y:S01]  /*7520*/  F2FP.F16.F32.PACK_AB R28, RZ, R28 ;  /* 0x0000001cff1c723e */ /* 0x000fe200000000ff */
[----:B------:R-:W-:Y:S01]  /*7530*/  @P2 STG.E.U16 desc[UR36][R6.64], R26 ;  /* 0x0000001a06002986 */ /* 0x000fe2000c101524 */
[----:B------:R-:W-:Y:S01]  /*7540*/  F2FP.F16.F32.PACK_AB R29, RZ, R29 ;  /* 0x0000001dff1d723e */ /* 0x000fe200000000ff */
[-C--:B------:R-:W-:Y:S01]  /*7550*/  FMUL R38, R38, R154.reuse ;  /* 0x0000009a26267220 */ /* 0x080fe20000400000 */
[C---:B------:R-:W-:Y:S01]  /*7560*/  ISETP.GT.AND P2, PT, R0.reuse, 0x8, P1 ;  /* 0x000000080000780c */ /* 0x040fe20000f44270 */
[----:B------:R-:W-:Y:S01]  /*7570*/  @P4 STG.E.U16 desc[UR36][R6.64+0x2], R27 ;  /* 0x0000021b06004986 */ /* 0x000fe2000c101524 */
[----:B------:R-:W-:Y:S01]  /*7580*/  ISETP.GT.AND P1, PT, R3, 0x10, PT ;  /* 0x000000100300780c */ /* 0x000fe20003f24270 */
[----:B------:R-:W-:Y:S01]  /*7590*/  FMUL R39, R39, R154 ;  /* 0x0000009a27277220 */ /* 0x000fe20000400000 */
[----:B------:R-:W-:Y:S01]  /*75a0*/  F2FP.F16.F32.PACK_AB R30, RZ, R30 ;  /* 0x0000001eff1e723e */ /* 0x000fe200000000ff */
[----:B------:R-:W-:Y:S01]  /*75b0*/  @P5 STG.E.U16 desc[UR36][R4.64+0x10], R28 ;  /* 0x0000101c04005986 */ /* 0x000fe2000c101524 */
[----:B------:R-:W-:Y:S01]  /*75c0*/  ISETP.GT.AND P4, PT, R0, RZ, P1 ;  /* 0x000000ff0000720c */ /* 0x000fe20000f84270 */
[-C--:B------:R-:W-:Y:S01]  /*75d0*/  FMUL R40, R40, R154.reuse ;  /* 0x0000009a28287220 */ /* 0x080fe20000400000 */
[----:B------:R-:W-:Y:S01]  /*75e0*/  F2FP.F16.F32.PACK_AB R31, RZ, R31 ;  /* 0x0000001fff1f723e */ /* 0x000fe200000000ff */
[----:B------:R-:W-:Y:S01]  /*75f0*/  @P3 STG.E.U16 desc[UR36][R4.64+0x12], R29 ;  /* 0x0000121d04003986 */ /* 0x000fe2000c101524 */
[----:B------:R-:W-:Y:S01]  /*7600*/  ISETP.GT.AND P3, PT, R0, 0x8, P0 ;  /* 0x000000080000780c */ /* 0x000fe20000764270 */
[----:B------:R-:W-:Y:S01]  /*7610*/  FMUL R41, R41, R154 ;  /* 0x0000009a29297220 */ /* 0x000fe20000400000 */
[----:B------:R-:W-:Y:S01]  /*7620*/  ISETP.GT.AND P0, PT, R3, 0x11, PT ;  /* 0x000000110300780c */ /* 0x000fe20003f04270 */
[----:B------:R-:W-:Y:S01]  /*7630*/  @P2 STG.E.U16 desc[UR36][R6.64+0x10], R30 ;  /* 0x0000101e06002986 */ /* 0x000fe2000c101524 */
[----:B------:R-:W-:Y:S01]  /*7640*/  F2FP.F16.F32.PACK_AB R32, RZ, R32 ;  /* 0x00000020ff20723e */ /* 0x000fe200000000ff */
[-C--:B------:R-:W-:Y:S01]  /*7650*/  FMUL R42, R42, R154.reuse ;  /* 0x0000009a2a2a7220 */ /* 0x080fe20000400000 */
[C---:B------:R-:W-:Y:S01]  /*7660*/  ISETP.GT.AND P5, PT, R0.reuse, RZ, P0 ;  /* 0x000000ff0000720c */ /* 0x040fe200007a4270 */
[-C--:B------:R-:W-:Y:S01]  /*7670*/  FMUL R43, R43, R154.reuse ;  /* 0x0000009a2b2b7220 */ /* 0x080fe20000400000 */
[----:B------:R-:W-:Y:S01]  /*7680*/  ISETP.GT.AND P2, PT, R0, 0x8, P1 ;  /* 0x000000080000780c */ /* 0x000fe20000f44270 */
[-C--:B------:R-:W-:Y:S01]  /*7690*/  FMUL R44, R44, R154.reuse ;  /* 0x0000009a2c2c7220 */ /* 0x080fe20000400000 */
[----:B------:R-:W-:Y:S01]  /*76a0*/  ISETP.GT.AND P1, PT, R3, 0x18, PT ;  /* 0x000000180300780c */ /* 0x000fe20003f24270 */
[-C--:B------:R-:W-:Y:S01]  /*76b0*/  FMUL R45, R45, R154.reuse ;  /* 0x0000009a2d2d7220 */ /* 0x080fe20000400000 */
[----:B------:R-:W-:Y:S01]  /*76c0*/  F2FP.F16.F32.PACK_AB R33, RZ, R33 ;  /* 0x00000021ff21723e */ /* 0x000fe200000000ff */
[----:B------:R-:W-:Y:S01]  /*76d0*/  @P3 STG.E.U16 desc[UR36][R6.64+0x12], R31 ;  /* 0x0000121f06003986 */ /* 0x000fe2000c101524 */
[----:B------:R-:W-:Y:S01]  /*76e0*/  ISETP.GT.AND P3, PT, R0, 0x8, P0 ;  /* 0x000000080000780c */ /* 0x000fe20000764270 */
[-C--:B------:R-:W-:Y:S01]  /*76f0*/  FMUL R46, R46, R154.reuse ;  /* 0x0000009a2e2e7220 */ /* 0x080fe20000400000 */
[----:B------:R-:W-:Y:S01]  /*7700*/  ISETP.GT.AND P0, PT, R3, 0x19, PT ;  /* 0x000000190300780c */ /* 0x000fe20003f04270 */
[----:B------:R-:W-:Y:S01]  /*7710*/  @P4 STG.E.U16 desc[UR36][R4.64+0x20], R32 ;  /* 0x0000202004004986 */ /* 0x000fe2000c101524 */
[C---:B------:R-:W-:Y:S01]  /*7720*/  ISETP.GT.AND P4, PT, R0.reuse, RZ, P1 ;  /* 0x000000ff0000720c */ /* 0x040fe20000f84270 */
[----:B------:R-:W-:Y:S01]  /*7730*/  FMUL R47, R47, R154 ;  /* 0x0000009a2f2f7220 */ /* 0x000fe20000400000 */
[----:B------:R-:W-:Y:S01]  /*7740*/  F2FP.F16.F32.PACK_AB R34, RZ, R34 ;  /* 0x00000022ff22723e */ /* 0x000fe200000000ff */
[----:B------:R-:W-:Y:S01]  /*7750*/  @P5 STG.E.U16 desc[UR36][R4.64+0x22], R33 ;  /* 0x0000222104005986 */ /* 0x000fe2000c101524 */
[----:B------:R-:W-:Y:S01]  /*7760*/  ISETP.GT.AND P5, PT, R0, RZ, P0 ;  /* 0x000000ff0000720c */ /* 0x000fe200007a4270 */
[----:B------:R-:W-:Y:S01]  /*7770*/  FMUL R48, R48, R154 ;  /* 0x0000009a30307220 */ /* 0x000fe20000400000 */
[----:B------:R-:W-:Y:S01]  /*7780*/  F2FP.F16.F32.PACK_AB R35, RZ, R35 ;  /* 0x00000023ff23723e */ /* 0x000fe200000000ff */
[----:B------:R-:W-:Y:S01]  /*7790*/  @P2 STG.E.U16 desc[UR36][R6.64+0x20], R34 ;  /* 0x0000202206002986 */ /* 0x000fe2000c101524 */
[----:B------:R-:W-:Y:S01]  /*77a0*/  F2FP.F16.F32.PACK_AB R36, RZ, R36 ;  /* 0x00000024ff24723e */ /* 0x000fe200000000ff */
[-C--:B------:R-:W-:Y:S01]  /*77b0*/  FMUL R49, R49, R154.reuse ;  /* 0x0000009a31317220 */ /* 0x080fe20000400000 */
[----:B------:R-:W-:Y:S01]  /*77c0*/  ISETP.GT.AND P2, PT, R0, 0x8, P1 ;  /* 0x000000080000780c */ /* 0x000fe20000f44270 */
[----:B------:R-:W-:Y:S01]  /*77d0*/  @P3 STG.E.U16 desc[UR36][R6.64+0x22], R35 ;  /* 0x0000222306003986 */ /* 0x000fe2000c101524 */
[----:B------:R-:W-:Y:S01]  /*77e0*/  ISETP.GT.AND P1, PT, R3, 0x20, PT ;  /* 0x000000200300780c */ /* 0x000fe20003f24270 */
[-C--:B------:R-:W-:Y:S01]  /*77f0*/  FMUL R50, R50, R154.reuse ;  /* 0x0000009a32327220 */ /* 0x080fe20000400000 */
[----:B------:R-:W-:Y:S01]  /*7800*/  F2FP.F16.F32.PACK_AB R37, RZ, R37 ;  /* 0x00000025ff25723e */ /* 0x000fe200000000ff */
[----:B------:R-:W-:Y:S01]  /*7810*/  @P4 STG.E.U16 desc[UR36][R4.64+0x30], R36 ;  /* 0x0000302404004986 */ /* 0x000fe2000c101524 */
[C---:B------:R-:W-:Y:S01]  /*7820*/  ISETP.GT.AND P3, PT, R0.reuse, 0x8, P0 ;  /* 0x000000080000780c */ /* 0x040fe20000764270 */
[-C--:B------:R-:W-:Y:S01]  /*7830*/  FMUL R51, R51, R154.reuse ;  /* 0x0000009a33337220 */ /* 0x080fe20000400000 */
[----:B------:R-:W-:Y:S01]  /*7840*/  ISETP.GT.AND P0, PT, R3, 0x21, PT ;  /* 0x000000210300780c */ /* 0x000fe20003f04270 */
[----:B------:R-:W-:Y:S01]  /*7850*/  @P5 STG.E.U16 desc[UR36][R4.64+0x32], R37 ;  /* 0x0000322504005986 */ /* 0x000fe2000c101524 */
[----:B------:R-:W-:Y:S01]  /*7860*/  ISETP.GT.AND P4, PT, R0, RZ, P1 ;  /* 0x000000ff0000720c */ /* 0x000fe20000f84270 */
[----:B------:R-:W-:Y:S01]  /*7870*/  FMUL R52, R52, R154 ;  /* 0x0000009a34347220 */ /* 0x000fe20000400000 */
[----:B------:R-:W-:Y:S01]  /*7880*/  F2FP.F16.F32.PACK_AB R38, RZ, R38 ;  /* 0x00000026ff26723e */ /* 0x000fe200000000ff */
[-C--:B------:R-:W-:Y:S01]  /*7890*/  FMUL R53, R53, R154.reuse ;  /* 0x0000009a35357220 */ /* 0x080fe20000400000 */
        /* <DEDUP_REMOVED lines=325> */
[----:B------:R-:W-:Y:S01]  /*8cf0*/  FMUL R151, R151, R154 ;  /* 0x0000009a97977220 */ /* 0x000fe20000400000 */
[----:B------:R-:W-:Y:S01]  /*8d00*/  ISETP.GT.AND P2, PT, R0, 0x8, P1 ;  /* 0x000000080000780c */ /* 0x000fe20000f44270 */
[----:B------:R-:W-:Y:S01]  /*8d10*/  @P3 STG.E.U16 desc[UR36][R6.64+0x132], R103 ;  /* 0x0001326706003986 */ /* 0x000fe2000c101524 */
[----:B------:R-:W-:-:S02]  /*8d20*/  ISETP.GT.AND P1, PT, R3, 0xa8, PT ;  /* 0x000000a80300780c */ /* 0x000fc40003f24270 */
[----:B------:R-:W-:Y:S01]  /*8d30*/  F2FP.F16.F32.PACK_AB R105, RZ, R105 ;  /* 0x00000069ff69723e */ /* 0x000fe200000000ff */
[----:B------:R-:W-:Y:S01]  /*8d40*/  @P4 STG.E.U16 desc[UR36][R4.64+0x140], R104 ;  /* 0x0001406804004986 */ /* 0x000fe2000c101524 */
[C---:B------:R-:W-:Y:S02]  /*8d50*/  ISETP.GT.AND P3, PT, R0.reuse, 0x8, P0 ;  /* 0x000000080000780c */ /* 0x040fe40000764270 */
[----:B------:R-:W-:Y:S01]  /*8d60*/  ISETP.GT.AND P0, PT, R3, 0xa9, PT ;  /* 0x000000a90300780c */ /* 0x000fe20003f04270 */
[----:B------:R-:W-:Y:S01]  /*8d70*/  @P5 STG.E.U16 desc[UR36][R4.64+0x142], R105 ;  /* 0x0001426904005986 */ /* 0x000fe2000c101524 */
[C---:B------:R-:W-:Y:S02]  /*8d80*/  ISETP.GT.AND P4, PT, R0.reuse, RZ, P1 ;  /* 0x000000ff0000720c */ /* 0x040fe40000f84270 */
[----:B------:R-:W-:Y:S02]  /*8d90*/  F2FP.F16.F32.PACK_AB R106, RZ, R106 ;  /* 0x0000006aff6a723e */ /* 0x000fe400000000ff */
[----:B------:R-:W-:-:S02]  /*8da0*/  ISETP.GT.AND P5, PT, R0, RZ, P0 ;  /* 0x000000ff0000720c */ /* 0x000fc400007a4270 */
[----:B------:R-:W-:Y:S01]  /*8db0*/  F2FP.F16.F32.PACK_AB R107, RZ, R107 ;  /* 0x0000006bff6b723e */ /* 0x000fe200000000ff */
[----:B------:R-:W-:Y:S01]  /*8dc0*/  @P2 STG.E.U16 desc[UR36][R6.64+0x140], R106 ;  /* 0x0001406a06002986 */ /* 0x000fe2000c101524 */
[----:B------:R-:W-:Y:S02]  /*8dd0*/  F2FP.F16.F32.PACK_AB R108, RZ, R108 ;  /* 0x0000006cff6c723e */ /* 0x000fe400000000ff */
[C---:B------:R-:W-:Y:S01]  /*8de0*/  ISETP.GT.AND P2, PT, R0.reuse, 0x8, P1 ;  /* 0x000000080000780c */ /* 0x040fe20000f44270 */
[----:B------:R-:W-:Y:S01]  /*8df0*/  @P3 STG.E.U16 desc[UR36][R6.64+0x142], R107 ;  /* 0x0001426b06003986 */ /* 0x000fe2000c101524 */
[----:B------:R-:W-:Y:S02]  /*8e00*/  ISETP.GT.AND P1, PT, R3, 0xb0, PT ;  /* 0x000000b00300780c */ /* 0x000fe40003f24270 */
[----:B------:R-:W-:Y:S01]  /*8e10*/  F2FP.F16.F32.PACK_AB R109, RZ, R109 ;  /* 0x0000006dff6d723e */ /* 0x000fe200000000ff */
[----:B------:R-:W-:Y:S01]  /*8e20*/  @P4 STG.E.U16 desc[UR36][R4.64+0x150], R108 ;  /* 0x0001506c04004986 */ /* 0x000fe2000c101524 */
[----:B------:R-:W-:-:S02]  /*8e30*/  ISETP.GT.AND P3, PT, R0, 0x8, P0 ;  /* 0x000000080000780c */ /* 0x000fc40000764270 */
[----:B------:R-:W-:Y:S01]  /*8e40*/  ISETP.GT.AND P0, PT, R3, 0xb1, PT ;  /* 0x000000b10300780c */ /* 0x000fe20003f04270 */
[----:B------:R-:W-:Y:S01]  /*8e50*/  @P5 STG.E.U16 desc[UR36][R4.64+0x152], R109 ;  /* 0x0001526d04005986 */ /* 0x000fe2000c101524 */
[C---:B------:R-:W-:Y:S02]  /*8e60*/  ISETP.GT.AND P4, PT, R0.reuse, RZ, P1 ;  /* 0x000000ff0000720c */ /* 0x040fe40000f84270 */
[----:B------:R-:W-:Y:S02]  /*8e70*/  F2FP.F16.F32.PACK_AB R110, RZ, R110 ;  /* 0x0000006eff6e723e */ /* 0x000fe400000000ff */
[----:B------:R-:W-:Y:S02]  /*8e80*/  ISETP.GT.AND P5, PT, R0, RZ, P0 ;  /* 0x000000ff0000720c */ /* 0x000fe400007a4270 */
[----:B------:R-:W-:Y:S01]  /*8e90*/  F2FP.F16.F32.PACK_AB R111, RZ, R111 ;  /* 0x0000006fff6f723e */ /* 0x000fe200000000ff */
[----:B------:R-:W-:Y:S01]  /*8ea0*/  @P2 STG.E.U16 desc[UR36][R6.64+0x150], R110 ;  /* 0x0001506e06002986 */ /* 0x000fe2000c101524 */
[----:B------:R-:W-:-:S02]  /*8eb0*/  F2FP.F16.F32.PACK_AB R112, RZ, R112 ;  /* 0x00000070ff70723e */ /* 0x000fc400000000ff */
[C---:B------:R-:W-:Y:S01]  /*8ec0*/  ISETP.GT.AND P2, PT, R0.reuse, 0x8, P1 ;  /* 0x000000080000780c */ /* 0x040fe20000f44270 */
[----:B------:R-:W-:Y:S01]  /*8ed0*/  @P3 STG.E.U16 desc[UR36][R6.64+0x152], R111 ;  /* 0x0001526f06003986 */ /* 0x000fe2000c101524 */
[C---:B------:R-:W-:Y:S02]  /*8ee0*/  ISETP.GT.AND P1, PT, R3.reuse, 0xb8, PT ;  /* 0x000000b80300780c */ /* 0x040fe40003f24270 */
[----:B------:R-:W-:Y:S01]  /*8ef0*/  F2FP.F16.F32.PACK_AB R113, RZ, R113 ;  /* 0x00000071ff71723e */ /* 0x000fe200000000ff */
[----:B------:R-:W-:Y:S01]  /*8f00*/  @P4 STG.E.U16 desc[UR36][R4.64+0x160], R112 ;  /* 0x0001607004004986 */ /* 0x000fe2000c101524 */
[C---:B------:R-:W-:Y:S02]  /*8f10*/  ISETP.GT.AND P3, PT, R0.reuse, 0x8, P0 ;  /* 0x000000080000780c */ /* 0x040fe40000764270 */
[----:B------:R-:W-:Y:S01]  /*8f20*/  ISETP.GT.AND P0, PT, R3, 0xb9, PT ;  /* 0x000000b90300780c */ /* 0x000fe20003f04270 */
[----:B------:R-:W-:Y:S01]  /*8f30*/  @P5 STG.E.U16 desc[UR36][R4.64+0x162], R113 ;  /* 0x0001627104005986 */ /* 0x000fe2000c101524 */
[----:B------:R-:W-:-:S02]  /*8f40*/  ISETP.GT.AND P4, PT, R0, RZ, P1 ;  /* 0x000000ff0000720c */ /* 0x000fc40000f84270 */
[----:B------:R-:W-:Y:S02]  /*8f50*/  F2FP.F16.F32.PACK_AB R114, RZ, R114 ;  /* 0x00000072ff72723e */ /* 0x000fe400000000ff */
[C---:B------:R-:W-:Y:S02]  /*8f60*/  ISETP.GT.AND P5, PT, R0.reuse, RZ, P0 ;  /* 0x000000ff0000720c */ /* 0x040fe400007a4270 */
[----:B------:R-:W-:Y:S01]  /*8f70*/  F2FP.F16.F32.PACK_AB R115, RZ, R115 ;  /* 0x00000073ff73723e */ /* 0x000fe200000000ff */
[----:B------:R-:W-:Y:S01]  /*8f80*/  @P2 STG.E.U16 desc[UR36][R6.64+0x160], R114 ;  /* 0x0001607206002986 */ /* 0x000fe2000c101524 */
[----:B------:R-:W-:Y:S02]  /*8f90*/  F2FP.F16.F32.PACK_AB R116, RZ, R116 ;  /* 0x00000074ff74723e */ /* 0x000fe400000000ff */
        /* <DEDUP_REMOVED lines=65> */
[----:B------:R-:W-:Y:S02]  /*93b0*/  ISETP.GT.AND P5, PT, R0, RZ, P0 ;  /* 0x000000ff0000720c */ /* 0x000fe400007a4270 */
[----:B------:R-:W-:Y:S02]  /*93c0*/  F2FP.F16.F32.PACK_AB R134, RZ, R134 ;  /* 0x00000086ff86723e */ /* 0x000fe400000000ff */
[----:B------:R-:W-:Y:S02]  /*93d0*/  F2FP.F16.F32.PACK_AB R135, RZ, R135 ;  /* 0x00000087ff87723e */ /* 0x000fe400000000ff */
[----:B------:R-:W-:Y:S01]  /*93e0*/  F2FP.F16.F32.PACK_AB R136, RZ, R136 ;  /* 0x00000088ff88723e */ /* 0x000fe200000000ff */
[----:B------:R-:W-:Y:S01]  /*93f0*/  @P2 STG.E.U16 desc[UR36][R6.64+0x1b0], R134 ;  /* 0x0001b08606002986 */ /* 0x000fe2000c101524 */
[----:B------:R-:W-:-:S02]  /*9400*/  F2FP.F16.F32.PACK_AB R137, RZ, R137 ;  /* 0x00000089ff89723e */ /* 0x000fc400000000ff */
[C---:B------:R-:W-:Y:S01]  /*9410*/  ISETP.GT.AND P1, PT, R0.reuse, 0x8, P1 ;  /* 0x000000080000780c */ /* 0x040fe20000f24270 */
[----:B------:R-:W-:Y:S01]  /*9420*/  @P3 STG.E.U16 desc[UR36][R6.64+0x1b2], R135 ;  /* 0x0001b28706003986 */ /* 0x000fe2000c101524 */
[C---:B------:R-:W-:Y:S02]  /*9430*/  ISETP.GT.AND P2, PT, R0.reuse, 0x8, P0 ;  /* 0x000000080000780c */ /* 0x040fe40000744270 */
[C---:B------:R-:W-:Y:S01]  /*9440*/  ISETP.GT.AND P0, PT, R3.reuse, 0xe9, PT ;  /* 0x000000e90300780c */ /* 0x040fe20003f04270 */
[----:B------:R-:W-:Y:S01]  /*9450*/  @P4 STG.E.U16 desc[UR36][R4.64+0x1c0], R136 ;  /* 0x0001c08804004986 */ /* 0x000fe2000c101524 */
[----:B------:R-:W-:Y:S02]  /*9460*/  ISETP.GT.AND P4, PT, R3, 0xe8, PT ;  /* 0x000000e80300780c */ /* 0x000fe40003f84270 */
[----:B------:R-:W-:Y:S01]  /*9470*/  F2FP.F16.F32.PACK_AB R138, RZ, R138 ;  /* 0x0000008aff8a723e */ /* 0x000fe200000000ff */
[----:B------:R-:W-:Y:S01]  /*9480*/  @P5 STG.E.U16 desc[UR36][R4.64+0x1c2], R137 ;  /* 0x0001c28904005986 */ /* 0x000fe2000c101524 */
[----:B------:R-:W-:-:S02]  /*9490*/  ISETP.GT.AND P5, PT, R0, RZ, P4 ;  /* 0x000000ff0000720c */ /* 0x000fc400027a4270 */
[----:B------:R-:W-:Y:S01]  /*94a0*/  F2FP.F16.F32.PACK_AB R139, RZ, R139 ;  /* 0x0000008bff8b723e */ /* 0x000fe200000000ff */
[----:B------:R-:W-:Y:S01]  /*94b0*/  @P1 STG.E.U16 desc[UR36][R6.64+0x1c0], R138 ;  /* 0x0001c08a06001986 */ /* 0x000fe2000c101524 */
[----:B------:R-:W-:Y:S02]  /*94c0*/  F2FP.F16.F32.PACK_AB R140, RZ, R140 ;  /* 0x0000008cff8c723e */ /* 0x000fe400000000ff */
[C---:B------:R-:W-:Y:S01]  /*94d0*/  ISETP.GT.AND P3, PT, R0.reuse, RZ, P0 ;  /* 0x000000ff0000720c */ /* 0x040fe20000764270 */
[----:B------:R-:W-:Y:S01]  /*94e0*/  @P2 STG.E.U16 desc[UR36][R6.64+0x1c2], R139 ;  /* 0x0001c28b06002986 */ /* 0x000fe2000c101524 */
[C---:B------:R-:W-:Y:S02]  /*94f0*/  ISETP.GT.AND P4, PT, R0.reuse, 0x8, P4 ;  /* 0x000000080000780c */ /* 0x040fe40002784270 */
[----:B------:R-:W-:Y:S02]  /*9500*/  F2FP.F16.F32.PACK_AB R141, RZ, R141 ;  /* 0x0000008dff8d723e */ /* 0x000fe400000000ff */
[----:B------:R-:W-:Y:S01]  /*9510*/  F2FP.F16.F32.PACK_AB R142, RZ, R142 ;  /* 0x0000008eff8e723e */ /* 0x000fe200000000ff */
[----:B------:R-:W-:Y:S01]  /*9520*/  @P5 STG.E.U16 desc[UR36][R4.64+0x1d0], R140 ;  /* 0x0001d08c04005986 */ /* 0x000fe2000c101524 */
[----:B------:R-:W-:-:S02]  /*9530*/  ISETP.GT.AND P5, PT, R0, 0x8, P0 ;  /* 0x000000080000780c */ /* 0x000fc400007a4270 */
[----:B------:R-:W-:Y:S02]  /*9540*/  F2FP.F16.F32.PACK_AB R143, RZ, R143 ;  /* 0x0000008fff8f723e */ /* 0x000fe400000000ff */
[C---:B------:R-:W-:Y:S01]  /*9550*/  ISETP.GT.AND P0, PT, R3.reuse, 0xf1, PT ;  /* 0x000000f10300780c */ /* 0x040fe20003f04270 */
[----:B------:R-:W-:Y:S01]  /*9560*/  @P3 STG.E.U16 desc[UR36][R4.64+0x1d2], R141 ;  /* 0x0001d28d04003986 */ /* 0x000fe2000c101524 */
[----:B------:R-:W-:Y:S02]  /*9570*/  ISETP.GT.AND P3, PT, R3, 0xf0, PT ;  /* 0x000000f00300780c */ /* 0x000fe40003f64270 */
[----:B------:R-:W-:Y:S01]  /*9580*/  F2FP.F16.F32.PACK_AB R144, RZ, R144 ;  /* 0x00000090ff90723e */ /* 0x000fe200000000ff */
[----:B------:R-:W-:Y:S01]  /*9590*/  @P4 STG.E.U16 desc[UR36][R6.64+0x1d0], R142 ;  /* 0x0001d08e06004986 */ /* 0x000fe2000c101524 */
[C---:B------:R-:W-:Y:S02]  /*95a0*/  ISETP.GT.AND P4, PT, R0.reuse, RZ, P3 ;  /* 0x000000ff0000720c */ /* 0x040fe40001f84270 */
[----:B------:R-:W-:Y:S01]  /*95b0*/  F2FP.F16.F32.PACK_AB R145, RZ, R145 ;  /* 0x00000091ff91723e */ /* 0x000fe200000000ff */
[----:B------:R-:W-:Y:S01]  /*95c0*/  @P5 STG.E.U16 desc[UR36][R6.64+0x1d2], R143 ;  /* 0x0001d28f06005986 */ /* 0x000fe2000c101524 */
[----:B------:R-:W-:-:S02]  /*95d0*/  ISETP.GT.AND P5, PT, R0, RZ, P0 ;  /* 0x000000ff0000720c */ /* 0x000fc400007a4270 */
[C---:B------:R-:W-:Y:S02]  /*95e0*/  ISETP.GT.AND P2, PT, R3.reuse, 0xf8, PT ;  /* 0x000000f80300780c */ /* 0x040fe40003f44270 */
[----:B------:R-:W-:Y:S02]  /*95f0*/  ISETP.GT.AND P1, PT, R3, 0xf9, PT ;  /* 0x000000f90300780c */ /* 0x000fe40003f24270 */
[C---:B------:R-:W-:Y:S02]  /*9600*/  ISETP.GT.AND P3, PT, R0.reuse, 0x8, P3 ;  /* 0x000000080000780c */ /* 0x040fe40001f64270 */
[C---:B------:R-:W-:Y:S01]  /*9610*/  ISETP.GT.AND P0, PT, R0.reuse, 0x8, P0 ;  /* 0x000000080000780c */ /* 0x040fe20000704270 */
[----:B------:R-:W-:Y:S01]  /*9620*/  @P4 STG.E.U16 desc[UR36][R4.64+0x1e0], R144 ;  /* 0x0001e09004004986 */ /* 0x000fe2000c101524 */
[C---:B------:R-:W-:Y:S02]  /*9630*/  ISETP.GT.AND P4, PT, R0.reuse, RZ, P1 ;  /* 0x000000ff0000720c */ /* 0x040fe40000f84270 */
[----:B------:R-:W-:Y:S01]  /*9640*/  F2FP.F16.F32.PACK_AB R146, RZ, R146 ;  /* 0x00000092ff92723e */ /* 0x000fe200000000ff */
[----:B------:R-:W-:Y:S01]  /*9650*/  @P5 STG.E.U16 desc[UR36][R4.64+0x1e2], R145 ;  /* 0x0001e29104005986 */ /* 0x000fe2000c101524 */
[----:B------:R-:W-:-:S02]  /*9660*/  ISETP.GT.AND P5, PT, R0, RZ, P2 ;  /* 0x000000ff0000720c */ /* 0x000fc400017a4270 */
[C---:B------:R-:W-:Y:S02]  /*9670*/  ISETP.GT.AND P2, PT, R0.reuse, 0x8, P2 ;  /* 0x000000080000780c */ /* 0x040fe40001744270 */
[----:B------:R-:W-:Y:S01]  /*9680*/  F2FP.F16.F32.PACK_AB R147, RZ, R147 ;  /* 0x00000093ff93723e */ /* 0x000fe200000000ff */
[----:B------:R-:W-:Y:S01]  /*9690*/  @P3 STG.E.U16 desc[UR36][R6.64+0x1e0], R146 ;  /* 0x0001e09206003986 */ /* 0x000fe2000c101524 */
[----:B------:R-:W-:Y:S02]  /*96a0*/  ISETP.GT.AND P1, PT, R0, 0x8, P1 ;  /* 0x000000080000780c */ /* 0x000fe40000f24270 */
[----:B------:R-:W-:Y:S01]  /*96b0*/  F2FP.F16.F32.PACK_AB R148, RZ, R148 ;  /* 0x00000094ff94723e */ /* 0x000fe200000000ff */
[----:B------:R-:W-:Y:S01]  /*96c0*/  @P0 STG.E.U16 desc[UR36][R6.64+0x1e2], R147 ;  /* 0x0001e29306000986 */ /* 0x000fe2000c101524 */
[----:B------:R-:W-:Y:S02]  /*96d0*/  F2FP.F16.F32.PACK_AB R149, RZ, R149 ;  /* 0x00000095ff95723e */ /* 0x000fe400000000ff */
[----:B------:R-:W-:Y:S01]  /*96e0*/  F2FP.F16.F32.PACK_AB R150, RZ, R150 ;  /* 0x00000096ff96723e */ /* 0x000fe200000000ff */
[----:B------:R-:W-:Y:S01]  /*96f0*/  @P5 STG.E.U16 desc[UR36][R4.64+0x1f0], R148 ;  /* 0x0001f09404005986 */ /* 0x000fe2000c101524 */
[----:B------:R-:W-:-:S03]  /*9700*/  F2FP.F16.F32.PACK_AB R151, RZ, R151 ;  /* 0x00000097ff97723e */ /* 0x000fc600000000ff */
[----:B------:R0:W-:Y:S02]  /*9710*/  @P4 STG.E.U16 desc[UR36][R4.64+0x1f2], R149 ;  /* 0x0001f29504004986 */ /* 0x0001e4000c101524 */
[----:B0-----:R-:W-:Y:S02]  /*9720*/  @P2 IMAD.MOV.U32 R4, RZ, RZ, R6 ;  /* 0x000000ffff042224 */ /* 0x001fe400078e0006 */
[----:B------:R-:W-:-:S05]  /*9730*/  @P2 IMAD.MOV.U32 R5, RZ, RZ, R7 ;  /* 0x000000ffff052224 */ /* 0x000fca00078e0007 */
[----:B------:R0:W-:Y:S04]  /*9740*/  @P2 STG.E.U16 desc[UR36][R4.64+0x1f0], R150 ;  /* 0x0001f09604002986 */ /* 0x0001e8000c101524 */
[----:B------:R0:W-:Y:S02]  /*9750*/  @P1 STG.E.U16 desc[UR36][R6.64+0x1f2], R151 ;  /* 0x0001f29706001986 */ /* 0x0001e4000c101524 */
.L_x_283:
[----:B------:R-:W-:Y:S05]  /*9760*/  BSYNC B0 ;  /* 0x0000000000007941 */ /* 0x000fea0003800000 */
.L_x_29:
[----:B------:R-:W-:Y:S01]  /*9770*/  ULDC UR4, c[0x0][0xc] ;  /* 0x0000030000047ab9 */ /* 0x000fe20000000800 */
[----:B------:R-:W-:Y:S01]  /*9780*/  ULDC UR5, c[0x0][0x10] ;  /* 0x0000040000057ab9 */ /* 0x000fe20000000800 */
[----:B0-----:R-:W0:Y:S01]  /*9790*/  LDC R3, c[0x0][0x14] ;  /* 0x00000500ff037b82 */ /* 0x001e220000000800 */
[----:B------:R-:W-:Y:S01]  /*97a0*/  UIMAD.WIDE.U32 UR4, UR4, UR5, URZ ;  /* 0x00000005040472a5 */ /* 0x000fe2000f8e003f */
[----:B------:R-:W-:Y:S01]  /*97b0*/  PRMT R0, RZ, 0x7610, R0 ;  /* 0x00007610ff007816 */ /* 0x000fe20000000000 */
[----:B----45:R-:W-:Y:S02]  /*97c0*/  IMAD.MOV.U32 R152, RZ, RZ, -0x1 ;  /* 0xffffffffff987424 */ /* 0x030fe400078e00ff */
[----:B------:R-:W-:Y:S02]  /*97d0*/  IMAD.MOV.U32 R23, RZ, RZ, -0x1 ;  /* 0xffffffffff177424 */ /* 0x000fe400078e00ff */
[----:B0-----:R-:W-:-:S04]  /*97e0*/  IMAD.WIDE.U32 R16, R3, UR4, R16 ;  /* 0x0000000403107c25 */ /* 0x001fc8000f8e0010 */
[----:B------:R-:W-:Y:S01]  /*97f0*/  IMAD R3, R3, UR5, RZ ;  /* 0x0000000503037c24 */ /* 0x000fe2000f8e02ff */
[----:B------:R-:W-:Y:S02]  /*9800*/  ULDC.64 UR4, c[0x0][0x650] ;  /* 0x0001940000047ab9 */ /* 0x000fe40000000a00 */
[----:B------:R-:W-:Y:S01]  /*9810*/  ISETP.GE.U32.AND P0, PT, R16, UR4, PT ;  /* 0x0000000410007c0c */ /* 0x000fe2000bf06070 */
[----:B------:R-:W-:-:S05]  /*9820*/  IMAD.IADD R17, R17, 0x1, R3 ;  /* 0x0000000111117824 */ /* 0x000fca00078e0203 */
[----:B------:R-:W-:-:S13]  /*9830*/  ISETP.GE.U32.AND.EX P0, PT, R17, UR5, PT, P0 ;  /* 0x0000000511007c0c */ /* 0x000fda000bf06100 */
[----:B------:R-:W-:Y:S05]  /*9840*/  @P0 BRA `(.L_x_284) ;  /* 0x0000000400640947 */ /* 0x000fea0003800000 */
[----:B------:R-:W0:Y:S01]  /*9850*/  S2R R12, SR_CTAID.X ;  /* 0x00000000000c7919 */ /* 0x000e220000002500 */
[----:B------:R-:W4:Y:S01]  /*9860*/  LDC.64 R10, c[0x0][0x628] ;  /* 0x00018a00ff0a7b82 */ /* 0x000f220000000a00 */
[----:B------:R-:W-:Y:S01]  /*9870*/  ULDC UR4, c[0x0][0x150] ;  /* 0x0000540000047ab9 */ /* 0x000fe20000000800 */
[----:B-123--:R-:W-:Y:S01]  /*9880*/  IMAD.MOV.U32 R8, RZ, RZ, R16 ;  /* 0x000000ffff087224 */ /* 0x00efe200078e0010 */
[----:B------:R-:W1:Y:S01]  /*9890*/  S2R R24, SR_CTAID.Y ;  /* 0x0000000000187919 */ /* 0x000e620000002600 */
[----:B------:R-:W-:-:S04]  /*98a0*/  IMAD.MOV.U32 R9, RZ, RZ, R17 ;  /* 0x000000ffff097224 */ /* 0x000fc800078e0011 */
[----:B------:R-:W2:Y:S08]  /*98b0*/  LDC R21, c[0x0][0x144] ;  /* 0x00005100ff157b82 */ /* 0x000eb00000000800 */
[----:B------:R-:W3:Y:S08]  /*98c0*/  LDC R0, c[0x0][0x630] ;  /* 0x00018c00ff007b82 */ /* 0x000ef00000000800 */
[----:B------:R-:W1:Y:S01]  /*98d0*/  LDC.64 R14, c[0x0][0x620] ;  /* 0x00018800ff0e7b82 */ /* 0x000e620000000a00 */
[----:B----4-:R-:W-:-:S04]  /*98e0*/  ISETP.NE.U32.AND P0, PT, R10, RZ, PT ;  /* 0x000000ff0a00720c */ /* 0x010fc80003f05070 */
[----:B------:R-:W-:Y:S02]  /*98f0*/  ISETP.NE.AND.EX P0, PT, R11, RZ, PT, P0 ;  /* 0x000000ff0b00720c */ /* 0x000fe40003f05300 */
[----:B0-----:R-:W-:-:S05]  /*9900*/  I2FP.F32.U32 R3, R12 ;  /* 0x0000000c00037245 */ /* 0x001fca0000201000 */
[----:B------:R-:W-:-:S04]  /*9910*/  FMUL R3, R3, UR4 ;  /* 0x0000000403037c20 */ /* 0x000fc80008400000 */
[----:B------:R0:W4:Y:S02]  /*9920*/  F2I.U32.TRUNC.NTZ R20, R3 ;  /* 0x0000000300147305 */ /* 0x000124000020f000 */
[----:B--23--:R-:W-:Y:S05]  /*9930*/  @!P0 BRA `(.L_x_285) ;  /* 0x0000000000288947 */ /* 0x00cfea0003800000 */
[----:B0-----:R-:W0:Y:S02]  /*9940*/  LDC R3, c[0x0][0x634] ;  /* 0x00018d00ff037b82 */ /* 0x001e240000000800 */
        /* <DEDUP_REMOVED lines=9> */
.L_x_285:
[----:B------:R-:W2:Y:S01]  /*99e0*/  LDC.64 R30, c[0x0][0x640] ;  /* 0x00019000ff1e7b82 */ /* 0x000ea20000000a00 */
[-CC-:B------:R-:W-:Y:S01]  /*99f0*/  SHF.R.U64 R23, R8, R0.reuse, R9.reuse ;  /* 0x0000000008177219 */ /* 0x180fe20000001209 */
[----:B----4-:R-:W-:Y:S01]  /*9a00*/  IMAD.MOV R20, RZ, RZ, -R20 ;  /* 0x000000ffff147224 */ /* 0x010fe200078e0a14 */
[----:B------:R-:W-:Y:S01]  /*9a10*/  SHF.R.U32.HI R0, RZ, R0, R9 ;  /* 0x00000000ff007219 */ /* 0x000fe20000011609 */
[----:B------:R-:W-:Y:S01]  /*9a20*/  ULDC UR4, c[0x0][0x154] ;  /* 0x0000550000047ab9 */ /* 0x000fe20000000800 */
[----:B0-----:R-:W-:Y:S01]  /*9a30*/  IADD3 R3, P0, RZ, -R23, RZ ;  /* 0x80000017ff037210 */ /* 0x001fe20007f1e0ff */
[----:B------:R-:W-:Y:S02]  /*9a40*/  IMAD R26, R21, R20, R12 ;  /* 0x00000014151a7224 */ /* 0x000fe400078e020c */
[----:B------:R-:W0:Y:S01]  /*9a50*/  LDC R6, c[0x0][0x618] ;  /* 0x00018600ff067b82 */ /* 0x000e220000000800 */
[----:B------:R-:W-:Y:S02]  /*9a60*/  IMAD.MOV.U32 R7, RZ, RZ, 0x1 ;  /* 0x00000001ff077424 */ /* 0x000fe400078e00ff */
[----:B------:R-:W-:-:S04]  /*9a70*/  IMAD.X R5, RZ, RZ, ~R0, P0 ;  /* 0x000000ffff057224 */ /* 0x000fc800000e0e00 */
[-C--:B-1----:R-:W-:Y:S01]  /*9a80*/  IMAD R0, R5, R14.reuse, RZ ;  /* 0x0000000e05007224 */ /* 0x082fe200078e02ff */
[----:B------:R-:W1:Y:S01]  /*9a90*/  LDC R8, c[0x0][0x608] ;  /* 0x00018200ff087b82 */ /* 0x000e620000000800 */
[----:B------:R-:W-:-:S04]  /*9aa0*/  IMAD.WIDE.U32 R4, R3, R14, R16 ;  /* 0x0000000e03047225 */ /* 0x000fc800078e0010 */
[----:B------:R-:W-:Y:S01]  /*9ab0*/  IMAD R3, R3, R15, R0 ;  /* 0x0000000f03037224 */ /* 0x000fe200078e0200 */
[----:B------:R-:W-:Y:S02]  /*9ac0*/  I2FP.F32.U32 R0, R24 ;  /* 0x0000001800007245 */ /* 0x000fe40000201000 */
[----:B------:R-:W3:Y:S01]  /*9ad0*/  LDC R28, c[0x0][0x658] ;  /* 0x00019600ff1c7b82 */ /* 0x000ee20000000800 */
[----:B------:R-:W-:Y:S01]  /*9ae0*/  IMAD.IADD R3, R5, 0x1, R3 ;  /* 0x0000000105037824 */ /* 0x000fe200078e0203 */
[----:B--2---:R-:W-:Y:S01]  /*9af0*/  ISETP.NE.U32.AND P0, PT, R30, RZ, PT ;  /* 0x000000ff1e00720c */ /* 0x004fe20003f05070 */
[----:B------:R-:W-:Y:S01]  /*9b00*/  FMUL R0, R0, UR4 ;  /* 0x0000000400007c20 */ /* 0x000fe20008400000 */
[----:B------:R-:W-:Y:S02]  /*9b10*/  IMAD.MOV.U32 R5, RZ, RZ, -0x1 ;  /* 0xffffffffff057424 */ /* 0x000fe400078e00ff */
[----:B------:R-:W-:Y:S01]  /*9b20*/  ISETP.NE.AND.EX P0, PT, R31, RZ, PT, P0 ;  /* 0x000000ff1f00720c */ /* 0x000fe20003f05300 */
[----:B------:R2:W4:Y:S01]  /*9b30*/  F2I.U32.TRUNC.NTZ R13, R0 ;  /* 0x00000000000d7305 */ /* 0x000522000020f000 */
[----:B------:R-:W2:Y:S01]  /*9b40*/  LDC R15, c[0x0][0x148] ;  /* 0x00005200ff0f7b82 */ /* 0x000ea20000000800 */
[----:B0-----:R-:W-:-:S02]  /*9b50*/  SHF.R.U64 R12, R4, R6, R3 ;  /* 0x00000006040c7219 */ /* 0x001fc40000001203 */
[----:B------:R-:W-:-:S05]  /*9b60*/  SHF.R.U32.HI R3, RZ, R6, R3 ;  /* 0x00000006ff037219 */ /* 0x000fca0000011603 */
[----:B------:R-:W0:Y:S01]  /*9b70*/  LDC R20, c[0x0][0x600] ;  /* 0x00018000ff147b82 */ /* 0x000e220000000800 */
[-CC-:B-1----:R-:W-:Y:S02]  /*9b80*/  SHF.R.U64 R10, R12, R8.reuse, R3.reuse ;  /* 0x000000080c0a7219 */ /* 0x182fe40000001203 */
[----:B------:R-:W-:-:S05]  /*9b90*/  SHF.R.U32.HI R3, RZ, R8, R3 ;  /* 0x00000008ff037219 */ /* 0x000fca0000011603 */
[----:B------:R-:W1:Y:S01]  /*9ba0*/  LDC R21, c[0x0][0x648] ;  /* 0x00019200ff157b82 */ /* 0x000e620000000800 */
[-C--:B---3--:R-:W-:Y:S02]  /*9bb0*/  SHF.L.U32 R4, R5, R28.reuse, RZ ;  /* 0x0000001c05047219 */ /* 0x088fe400000006ff */
[-CC-:B------:R-:W-:Y:S02]  /*9bc0*/  SHF.R.U64 R14, R10, R28.reuse, R3.reuse ;  /* 0x0000001c0a0e7219 */ /* 0x180fe40000001203 */
[----:B------:R-:W-:Y:S02]  /*9bd0*/  SHF.R.U32.HI R5, RZ, R28, R3 ;  /* 0x0000001cff057219 */ /* 0x000fe40000011603 */
[----:B------:R-:W-:Y:S01]  /*9be0*/  LOP3.LUT R153, RZ, R4, RZ, 0x33, !PT ;  /* 0x00000004ff997212 */ /* 0x000fe200078e33ff */
[----:B------:R-:W3:Y:S01]  /*9bf0*/  LDC R25, c[0x0][0x638] ;  /* 0x00018e00ff197b82 */ /* 0x000ee20000000800 */
[----:B------:R-:W-:Y:S01]  /*9c00*/  SHF.L.U32 R28, R7, R28, RZ ;  /* 0x0000001c071c7219 */ /* 0x000fe200000006ff */
[----:B------:R-:W-:-:S06]  /*9c10*/  IMAD.MOV.U32 R4, RZ, RZ, R14 ;  /* 0x000000ffff047224 */ /* 0x000fcc00078e000e */
[----:B------:R-:W0:Y:S01]  /*9c20*/  LDC R27, c[0x0][0x610] ;  /* 0x00018400ff1b7b82 */ /* 0x000e220000000800 */
[----:B----4-:R-:W-:Y:S05]  /*9c30*/  @!P0 BRA `(.L_x_286) ;  /* 0x0000000000288947 */ /* 0x010fea0003800000 */
[----:B------:R-:W4:Y:S02]  /*9c40*/  LDC R3, c[0x0][0x64c] ;  /* 0x00019300ff037b82 */ /* 0x000f240000000800 */
[----:B----4-:R-:W-:-:S05]  /*9c50*/  IADD3 R3, P0, R14, R3, RZ ;  /* 0x000000030e037210 */ /* 0x010fca0007f1e0ff */
        /* <DEDUP_REMOVED lines=8> */
.L_x_286:
[----:B------:R-:W-:Y:S01]  /*9ce0*/  ISETP.NE.AND P0, PT, R2, 0x1, PT ;  /* 0x000000010200780c */ /* 0x000fe20003f05270 */
[----:B------:R-:W-:Y:S01]  /*9cf0*/  IMAD.MOV R13, RZ, RZ, -R13 ;  /* 0x000000ffff0d7224 */ /* 0x000fe200078e0a0d */
[----:B-12---:R-:W-:Y:S01]  /*9d00*/  SHF.R.U64 R0, R4, R21, R5 ;  /* 0x0000001504007219 */ /* 0x006fe20000001205 */
[----:B0-----:R-:W-:Y:S01]  /*9d10*/  VIADD R5, R20, 0xffffffff ;  /* 0xffffffff14057836 */ /* 0x001fe20000000000 */
[----:B------:R-:W-:-:S03]  /*9d20*/  LOP3.LUT R153, R10, R153, RZ, 0xc0, !PT ;  /* 0x000000990a997212 */ /* 0x000fc600078ec0ff */
[----:B------:R-:W-:Y:S01]  /*9d30*/  IMAD.MOV R3, RZ, RZ, -R0 ;  /* 0x000000ffff037224 */ /* 0x000fe200078e0a00 */
[----:B------:R-:W-:Y:S01]  /*9d40*/  LOP3.LUT R5, R12, R5, RZ, 0xc0, !PT ;  /* 0x000000050c057212 */ /* 0x000fe200078ec0ff */
[----:B------:R-:W-:Y:S02]  /*9d50*/  IMAD R153, R28, R0, R153 ;  /* 0x000000001c997224 */ /* 0x000fe400078e0299 */
[----:B---3--:R-:W-:Y:S02]  /*9d60*/  IMAD R0, R3, R25, R14 ;  /* 0x0000001903007224 */ /* 0x008fe400078e020e */
[----:B------:R-:W-:Y:S02]  /*9d70*/  @P0 IMAD R26, R15, R13, R24 ;  /* 0x0000000d0f1a0224 */ /* 0x000fe400078e0218 */
[----:B------:R-:W-:Y:S02]  /*9d80*/  IMAD R4, R0, R20, R5 ;  /* 0x0000001400047224 */ /* 0x000fe400078e0205 */
[----:B------:R-:W-:-:S02]  /*9d90*/  IMAD R153, R153, R27, R26 ;  /* 0x0000001b99997224 */ /* 0x000fc400078e021a */
[----:B------:R-:W-:-:S03]  /*9da0*/  IMAD.MOV.U32 R3, RZ, RZ, 0x1 ;  /* 0x00000001ff037424 */ /* 0x000fc600078e00ff */
[----:B------:R-:W-:Y:S02]  /*9db0*/  SEL R152, R4, R153, !P0 ;  /* 0x0000009904987207 */ /* 0x000fe40004000000 */
[----:B------:R-:W-:Y:S02]  /*9dc0*/  PRMT R0, R3, 0x7610, R0 ;  /* 0x0000761003007816 */ /* 0x000fe40000000000 */
[----:B------:R-:W-:-:S07]  /*9dd0*/  SEL R153, R153, R4, !P0 ;  /* 0x0000000499997207 */ /* 0x000fce0004000000 */
.L_x_284:
[----:B------:R-:W-:-:S13]  /*9de0*/  LOP3.LUT P0, RZ, R0, 0xff, RZ, 0xc0, !PT ;  /* 0x000000ff00ff7812 */ /* 0x000fda000780c0ff */
[----:B------:R-:W-:Y:S05]  /*9df0*/  @P0 BRA `(.L_x_287) ;  /* 0xffffff7000800947 */ /* 0x000fea000383ffff */
[----:B------:R-:W-:Y:S05]  /*9e00*/  EXIT ;  /* 0x000000000000794d */ /* 0x000fea0003800000 */
.L_x_4:
[----:B0-----:R-:W-:Y:S01]  /*9e10*/  ULDC.64 UR4, c[0x0][0x650] ;  /* 0x0001940000047ab9 */ /* 0x001fe20000000a00 */
        /* <DEDUP_REMOVED lines=25> */
.L_x_289:
[--C-:B------:R-:W-:Y:S01]  /*9fb0*/  SHF.R.U64 R12, R10, R14, R11.reuse ;  /* 0x0000000e0a0c7219 */ /* 0x100fe2000000120b */
[----:B------:R-:W0:Y:S01]  /*9fc0*/  LDC R22, c[0x0][0x618] ;  /* 0x00018600ff167b82 */ /* 0x000e220000000800 */
[----:B------:R-:W-:Y:S01]  /*9fd0*/  I2FP.F32.U32 R6, R4 ;  /* 0x0000000400067245 */ /* 0x000fe20000201000 */
[----:B------:R-:W-:Y:S01]  /*9fe0*/  ULDC UR4, c[0x0][0x150] ;  /* 0x0000540000047ab9 */ /* 0x000fe20000000800 */
[----:B------:R-:W-:Y:S02]  /*9ff0*/  SHF.R.U32.HI R5, RZ, R14, R11 ;  /* 0x0000000eff057219 */ /* 0x000fe4000001160b */
[----:B------:R-:W-:Y:S01]  /*a000*/  IADD3 R9, P0, RZ, -R12, RZ ;  /* 0x8000000cff097210 */ /* 0x000fe20007f1e0ff */
[----:B------:R-:W-:Y:S01]  /*a010*/  FMUL R11, R6, UR4 ;  /* 0x00000004060b7c20 */ /* 0x000fe20008400000 */
[----:B------:R-:W-:Y:S01]  /*a020*/  ULDC UR4, c[0x0][0x154] ;  /* 0x0000550000047ab9 */ /* 0x000fe20000000800 */
[----:B------:R-:W1:Y:S02]  /*a030*/  LDC.64 R24, c[0x0][0x640] ;  /* 0x00019000ff187b82 */ /* 0x000e640000000a00 */
[----:B------:R-:W-:-:S02]  /*a040*/  IMAD.X R5, RZ, RZ, ~R5, P0 ;  /* 0x000000ffff057224 */ /* 0x000fc400000e0e05 */
[----:B------:R-:W2:Y:S01]  /*a050*/  F2I.U32.TRUNC.NTZ R11, R11 ;  /* 0x0000000b000b7305 */ /* 0x000ea2000020f000 */
[----:B------:R-:W-:-:S03]  /*a060*/  IMAD.WIDE.U32 R6, R9, R20, R16 ;  /* 0x0000001409067225 */ /* 0x000fc600078e0010 */
[----:B------:R-:W3:Y:S01]  /*a070*/  LDC R13, c[0x0][0x144] ;  /* 0x00005100ff0d7b82 */ /* 0x000ee20000000800 */
[----:B------:R-:W-:-:S04]  /*a080*/  IMAD R8, R5, R20, RZ ;  /* 0x0000001405087224 */ /* 0x000fc800078e02ff */
[----:B------:R-:W-:Y:S02]  /*a090*/  IMAD R5, R9, R21, R8 ;  /* 0x0000001509057224 */ /* 0x000fe400078e0208 */
[----:B------:R-:W-:Y:S01]  /*a0a0*/  IMAD.MOV.U32 R8, RZ, RZ, -0x1 ;  /* 0xffffffffff087424 */ /* 0x000fe200078e00ff */
[----:B------:R-:W4:Y:S01]  /*a0b0*/  LDC R14, c[0x0][0x608] ;  /* 0x00018200ff0e7b82 */ /* 0x000f220000000800 */
[----:B------:R-:W-:Y:S01]  /*a0c0*/  IMAD.IADD R5, R7, 0x1, R5 ;  /* 0x0000000107057824 */ /* 0x000fe200078e0205 */
[----:B------:R-:W-:-:S04]  /*a0d0*/  I2FP.F32.U32 R7, R3 ;  /* 0x0000000300077245 */ /* 0x000fc80000201000 */
[-C--:B0-----:R-:W-:Y:S01]  /*a0e0*/  SHF.R.U64 R10, R6, R22.reuse, R5 ;  /* 0x00000016060a7219 */ /* 0x081fe20000001205 */
[----:B--2---:R-:W-:Y:S01]  /*a0f0*/  IMAD.MOV R6, RZ, RZ, -R11 ;  /* 0x000000ffff067224 */ /* 0x004fe200078e0a0b */
[----:B------:R-:W0:Y:S01]  /*a100*/  LDC R9, c[0x0][0x658] ;  /* 0x00019600ff097b82 */ /* 0x000e220000000800 */
[----:B-1----:R-:W-:Y:S01]  /*a110*/  ISETP.NE.U32.AND P0, PT, R24, RZ, PT ;  /* 0x000000ff1800720c */ /* 0x002fe20003f05070 */
[----:B------:R-:W-:Y:S01]  /*a120*/  FMUL R7, R7, UR4 ;  /* 0x0000000407077c20 */ /* 0x000fe20008400000 */
[----:B------:R-:W-:Y:S02]  /*a130*/  SHF.R.U32.HI R5, RZ, R22, R5 ;  /* 0x00000016ff057219 */ /* 0x000fe40000011605 */
[----:B------:R-:W-:-:S03]  /*a140*/  ISETP.NE.AND.EX P0, PT, R25, RZ, PT, P0 ;  /* 0x000000ff1900720c */ /* 0x000fc60003f05300 */
[----:B------:R-:W1:Y:S01]  /*a150*/  LDC R20, c[0x0][0x148] ;  /* 0x00005200ff147b82 */ /* 0x000e620000000800 */
[----:B---3--:R-:W-:Y:S02]  /*a160*/  IMAD R23, R13, R6, R4 ;  /* 0x000000060d177224 */ /* 0x008fe400078e0204 */
[----:B------:R-:W-:-:S05]  /*a170*/  IMAD.MOV.U32 R6, RZ, RZ, 0x1 ;  /* 0x00000001ff067424 */ /* 0x000fca00078e00ff */
[----:B------:R-:W2:Y:S01]  /*a180*/  LDC R21, c[0x0][0x600] ;  /* 0x00018000ff157b82 */ /* 0x000ea20000000800 */
[-CC-:B----4-:R-:W-:Y:S02]  /*a190*/  SHF.R.U64 R13, R10, R14.reuse, R5.reuse ;  /* 0x0000000e0a0d7219 */ /* 0x190fe40000001205 */
[----:B------:R-:W-:Y:S02]  /*a1a0*/  SHF.R.U32.HI R4, RZ, R14, R5 ;  /* 0x0000000eff047219 */ /* 0x000fe40000011605 */
[----:B------:R3:W4:Y:S03]  /*a1b0*/  F2I.U32.TRUNC.NTZ R14, R7 ;  /* 0x00000007000e7305 */ /* 0x000726000020f000 */
[----:B------:R-:W1:Y:S01]  /*a1c0*/  LDC R26, c[0x0][0x648] ;  /* 0x00019200ff1a7b82 */ /* 0x000e620000000800 */
[-C--:B0-----:R-:W-:Y:S02]  /*a1d0*/  SHF.R.U64 R15, R13, R9.reuse, R4 ;  /* 0x000000090d0f7219 */ /* 0x081fe40000001204 */
[----:B------:R-:W-:-:S02]  /*a1e0*/  SHF.L.U32 R8, R8, R9, RZ ;  /* 0x0000000908087219 */ /* 0x000fc400000006ff */
[-C--:B------:R-:W-:Y:S01]  /*a1f0*/  SHF.R.U32.HI R5, RZ, R9.reuse, R4 ;  /* 0x00000009ff057219 */ /* 0x080fe20000011604 */
[----:B------:R-:W-:Y:S01]  /*a200*/  IMAD.MOV.U32 R4, RZ, RZ, R15 ;  /* 0x000000ffff047224 */ /* 0x000fe200078e000f */
[----:B------:R-:W-:Y:S01]  /*a210*/  SHF.L.U32 R22, R6, R9, RZ ;  /* 0x0000000906167219 */ /* 0x000fe200000006ff */
[----:B------:R-:W0:Y:S01]  /*a220*/  LDC R27, c[0x0][0x638] ;  /* 0x00018e00ff1b7b82 */ /* 0x000e220000000800 */
[----:B------:R-:W-:-:S07]  /*a230*/  LOP3.LUT R28, RZ, R8, RZ, 0x33, !PT ;  /* 0x00000008ff1c7212 */ /* 0x000fce00078e33ff */
        /* <DEDUP_REMOVED lines=12> */
.L_x_290:
[----:B------:R-:W-:Y:S01]  /*a300*/  ISETP.NE.AND P0, PT, R2, 0x1, PT ;  /* 0x000000010200780c */ /* 0x000fe20003f05270 */
[----:B--2---:R-:W-:Y:S01]  /*a310*/  VIADD R7, R21, 0xffffffff ;  /* 0xffffffff15077836 */ /* 0x004fe20000000000 */
[----:B-1----:R-:W-:Y:S01]  /*a320*/  SHF.R.U64 R5, R4, R26, R5 ;  /* 0x0000001a04057219 */ /* 0x002fe20000001205 */
[----:B------:R-:W-:Y:S01]  /*a330*/  IMAD.MOV R14, RZ, RZ, -R14 ;  /* 0x000000ffff0e7224 */ /* 0x000fe200078e0a0e */
[----:B------:R-:W-:Y:S01]  /*a340*/  LOP3.LUT R4, R13, R28, RZ, 0xc0, !PT ;  /* 0x0000001c0d047212 */ /* 0x000fe200078ec0ff */
[----:B------:R-:W-:Y:S01]  /*a350*/  IMAD.MOV.U32 R8, RZ, RZ, R12 ;  /* 0x000000ffff087224 */ /* 0x000fe200078e000c */
[----:B------:R-:W-:Y:S01]  /*a360*/  LOP3.LUT R10, R10, R7, RZ, 0xc0, !PT ;  /* 0x000000070a0a7212 */ /* 0x000fe200078ec0ff */
[----:B------:R-:W-:Y:S02]  /*a370*/  IMAD.MOV R6, RZ, RZ, -R5 ;  /* 0x000000ffff067224 */ /* 0x000fe400078e0a05 */
[----:B------:R-:W-:-:S04]  /*a380*/  IMAD R4, R22, R5, R4 ;  /* 0x0000000516047224 */ /* 0x000fc800078e0204 */
[----:B------:R-:W-:Y:S02]  /*a390*/  @P0 IMAD R23, R20, R14, R3 ;  /* 0x0000000e14170224 */ /* 0x000fe400078e0203 */
[----:B0-----:R-:W-:Y:S02]  /*a3a0*/  IMAD R3, R6, R27, R15 ;  /* 0x0000001b06037224 */ /* 0x001fe400078e020f */
[----:B------:R-:W-:Y:S02]  /*a3b0*/  IMAD R7, R4, R29, R23 ;  /* 0x0000001d04077224 */ /* 0x000fe400078e0217 */
[----:B------:R-:W-:Y:S02]  /*a3c0*/  IMAD R4, R3, R21, R10 ;  /* 0x0000001503047224 */ /* 0x000fe400078e020a */
[----:B------:R-:W-:-:S03]  /*a3d0*/  IMAD.MOV.U32 R6, RZ, RZ, 0x1 ;  /* 0x00000001ff067424 */ /* 0x000fc600078e00ff */
[----:B------:R-:W-:Y:S02]  /*a3e0*/  SEL R9, R4, R7, !P0 ;  /* 0x0000000704097207 */ /* 0x000fe40004000000 */
[----:B------:R-:W-:-:S07]  /*a3f0*/  SEL R7, R7, R4, !P0 ;  /* 0x0000000407077207 */ /* 0x000fce0004000000 */
.L_x_288:
[----:B------:R-:W-:-:S08]  /*a400*/  NOP ;  /* 0x0000000000007918 */ /* 0x000fd00000000000 */
[----:B------:R-:W0:-:S00]  /*a410*/  USETMAXREG.DEALLOC.CTAPOOL 0x28 ;  /* 0x00000028000079c8 */ /* 0x000e0000080e0500 */
[----:B0-----:R-:W-:-:S13]  /*a420*/  ISETP.NE.AND P0, PT, R0, RZ, PT ;  /* 0x000000ff0000720c */ /* 0x001fda0003f05270 */
[----:B------:R-:W-:Y:S05]  /*a430*/  @P0 EXIT ;  /* 0x000000000000094d */ /* 0x000fea0003800000 */
[----:B------:R-:W-:Y:S01]  /*a440*/  LOP3.LUT P0, RZ, R6, 0xff, RZ, 0xc0, !PT ;  /* 0x000000ff06ff7812 */ /* 0x000fe2000780c0ff */
[----:B------:R-:W-:Y:S02]  /*a450*/  IMAD.MOV.U32 R0, RZ, RZ, 0x1 ;  /* 0x00000001ff007424 */ /* 0x000fe400078e00ff */
[----:B------:R-:W-:-:S10]  /*a460*/  IMAD.MOV.U32 R12, RZ, RZ, RZ ;  /* 0x000000ffff0c7224 */ /* 0x000fd400078e00ff */
[----:B------:R-:W-:Y:S05]  /*a470*/  @!P0 BRA `(.L_x_291) ;  /* 0x0000000c00308947 */ /* 0x000fea0003800000 */
[----:B------:R-:W0:Y:S01]  /*a480*/  LDC R0, c[0x0][0x28c] ;  /* 0x0000a300ff007b82 */ /* 0x000e220000000800 */
[----:B------:R-:W-:Y:S01]  /*a490*/  ULDC UR5, c[0x0][0x600] ;  /* 0x0001800000057ab9 */ /* 0x000fe20000000800 */
[----:B------:R-:W-:Y:S01]  /*a4a0*/  ULDC UR4, c[0x0][0xc] ;  /* 0x0000030000047ab9 */ /* 0x000fe20000000800 */
[----:B------:R-:W-:Y:S01]  /*a4b0*/  UIADD3 UR16, UR5, -0x1, URZ ;  /* 0xffffffff05107890 */ /* 0x000fe2000fffe03f */
[C---:B------:R-:W-:Y:S01]  /*a4c0*/  LOP3.LUT P2, RZ, R18.reuse, 0x7f, RZ, 0xc0, !PT ;  /* 0x0000007f12ff7812 */ /* 0x040fe2000784c0ff */
[----:B------:R-:W-:Y:S01]  /*a4d0*/  ULDC UR6, c[0x0][0x658] ;  /* 0x0001960000067ab9 */ /* 0x000fe20000000800 */
[----:B------:R-:W-:Y:S01]  /*a4e0*/  ULDC UR5, c[0x0][0x10] ;  /* 0x0000040000057ab9 */ /* 0x000fe20000000800 */
[----:B------:R-:W-:Y:S01]  /*a4f0*/  UMOV UR7, 0xffffffff ;  /* 0xffffffff00077882 */ /* 0x000fe20000000000 */
[----:B------:R-:W-:Y:S01]  /*a500*/  UMOV UR8, 0x1 ;  /* 0x0000000100087882 */ /* 0x000fe20000000000 */
[----:B------:R-:W-:Y:S01]  /*a510*/  UIMAD.WIDE.U32 UR4, UR4, UR5, URZ ;  /* 0x00000005040472a5 */ /* 0x000fe2000f8e003f */
[----:B------:R-:W-:Y:S01]  /*a520*/  LOP3.LUT P0, RZ, R18, 0x1f, RZ, 0xc0, !PT ;  /* 0x0000001f12ff7812 */ /* 0x000fe2000780c0ff */
[----:B------:R-:W-:Y:S01]  /*a530*/  USHF.L.U32 UR7, UR7, UR6, URZ ;  /* 0x0000000607077299 */ /* 0x000fe2000800063f */
[----:B------:R-:W-:Y:S01]  /*a540*/  BSSY B0, `(.L_x_291) ;  /* 0x00000bf000007945 */ /* 0x000fe20003800000 */
[----:B------:R-:W-:Y:S01]  /*a550*/  USHF.L.U32 UR18, UR8, UR6, URZ ;  /* 0x0000000608127299 */ /* 0x000fe2000800063f */
[----:B------:R-:W-:Y:S01]  /*a560*/  IMAD.MOV.U32 R13, RZ, RZ, 0x1 ;  /* 0x00000001ff0d7424 */ /* 0x000fe200078e00ff */
[----:B------:R-:W-:Y:S01]  /*a570*/  LOP3.LUT R11, R19, 0x2, RZ, 0xfc, !PT ;  /* 0x00000002130b7812 */ /* 0x000fe200078efcff */
[----:B------:R-:W-:Y:S01]  /*a580*/  ULDC UR6, c[0x0][0x14] ;  /* 0x0000050000067ab9 */ /* 0x000fe20000000800 */
[----:B------:R-:W-:Y:S01]  /*a590*/  PLOP3.LUT P0, PT, P0, P2, PT, 0x8a, 0x0 ;  /* 0x000000000000781c */ /* 0x000fe20000705172 */
[----:B------:R-:W-:Y:S01]  /*a5a0*/  UIMAD.WIDE.U32 UR20, UR4, UR6, URZ ;  /* 0x00000006041472a5 */ /* 0x000fe2000f8e003f */
[----:B------:R-:W-:Y:S01]  /*a5b0*/  IMAD.MOV.U32 R12, RZ, RZ, RZ ;  /* 0x000000ffff0c7224 */ /* 0x000fe200078e00ff */
[----:B------:R-:W-:-:S02]  /*a5c0*/  UIMAD UR13, UR5, UR6, URZ ;  /* 0x00000006050d72a4 */ /* 0x000fc4000f8e023f */
[----:B------:R-:W-:Y:S01]  /*a5d0*/  ULOP3.LUT UR17, URZ, UR7, URZ, 0x33, !UPT ;  /* 0x000000073f117292 */ /* 0x000fe2000f8e333f */
[----:B0-----:R-:W-:Y:S01]  /*a5e0*/  VIADD R0, R0, 0x1f ;  /* 0x0000001f00007836 */ /* 0x001fe20000000000 */
[----:B------:R-:W-:Y:S01]  /*a5f0*/  UIADD3 UR13, UR21, UR13, URZ ;  /* 0x0000000d150d7290 */ /* 0x000fe2000fffe03f */
[----:B------:R-:W-:-:S03]  /*a600*/  ULDC.64 UR22, c[0x0][0x198] ;  /* 0x0000660000167ab9 */ /* 0x000fc60000000a00 */
[----:B------:R-:W-:-:S04]  /*a610*/  SHF.R.S32.HI R3, RZ, 0x1f, R0 ;  /* 0x0000001fff037819 */ /* 0x000fc80000011400 */
[----:B------:R-:W-:Y:S01]  /*a620*/  LEA.HI R3, R3, R0, RZ, 0x5 ;  /* 0x0000000003037211 */ /* 0x000fe200078f28ff */
[----:B------:R-:W-:-:S03]  /*a630*/  IMAD.MOV.U32 R0, RZ, RZ, 0x1 ;  /* 0x00000001ff007424 */ /* 0x000fc600078e00ff */
[----:B------:R-:W-:-:S05]  /*a640*/  SHF.R.S32.HI R3, RZ, 0x5, R3 ;  /* 0x00000005ff037819 */ /* 0x000fca0000011403 */
[----:B------:R-:W-:-:S07]  /*a650*/  VIADD R10, R3, 0x1 ;  /* 0x00000001030a7836 */ /* 0x000fce0000000000 */
.L_x_303:
[----:B------:R-:W-:-:S03]  /*a660*/  UMOV UR4, 0xffffffff ;  /* 0xffffffff00047882 */ /* 0x000fc60000000000 */
[----:B------:R-:W-:Y:S05]  /*a670*/  BRA.DIV UR4, `(.L_x_292) ;  /* 0x0000001204507947 */ /* 0x000fea000b800000 */
[----:B------:R-:W-:-:S13]  /*a680*/  ELECT P6, URZ, PT ;  /* 0x00000000003f782f */ /* 0x000fda00038c0000 */
.L_x_319:
[----:B------:R-:W0:Y:S01]  /*a690*/  LDC R4, c[0x0][0x28c] ;  /* 0x0000a300ff047b82 */ /* 0x000e220000000800 */
[----:B------:R-:W-:Y:S01]  /*a6a0*/  BSSY B1, `(.L_x_293) ;  /* 0x0000037000017945 */ /* 0x000fe20003800000 */
[----:B0-----:R-:W-:-:S13]  /*a6b0*/  ISETP.LT.OR P6, PT, R4, 0x1, !P6 ;  /* 0x000000010400780c */ /* 0x001fda00077c1670 */
[----:B------:R-:W-:Y:S05]  /*a6c0*/  @P6 BRA `(.L_x_294) ;  /* 0x0000000000d06947 */ /* 0x000fea0003800000 */
[----:B------:R-:W-:Y:S02]  /*a6d0*/  IMAD.SHL.U32 R15, R9, 0x100, RZ ;  /* 0x00000100090f7824 */ /* 0x000fe400078e00ff */
[----:B------:R-:W-:Y:S02]  /*a6e0*/  IMAD.SHL.U32 R18, R7, 0x80, RZ ;  /* 0x0000008007127824 */ /* 0x000fe400078e00ff */
[----:B------:R-:W-:Y:S02]  /*a6f0*/  IMAD.MOV.U32 R20, RZ, RZ, RZ ;  /* 0x000000ffff147224 */ /* 0x000fe400078e00ff */
[----:B------:R-:W-:Y:S02]  /*a700*/  IMAD.MOV.U32 R4, RZ, RZ, R10 ;  /* 0x000000ffff047224 */ /* 0x000fe400078e000a */
[----:B------:R-:W-:Y:S02]  /*a710*/  IMAD.MOV.U32 R5, RZ, RZ, R0 ;  /* 0x000000ffff057224 */ /* 0x000fe400078e0000 */
[----:B------:R-:W-:-:S07]  /*a720*/  IMAD.MOV.U32 R6, RZ, RZ, R12 ;  /* 0x000000ffff067224 */ /* 0x000fce00078e000c */
.L_x_298:
[----:B------:R-:W0:Y:S01]  /*a730*/  S2R R14, SR_CgaCtaId ;  /* 0x00000000000e7919 */ /* 0x000e220000008800 */
[----:B------:R-:W-:Y:S01]  /*a740*/  MOV R7, 0x400 ;  /* 0x0000040000077802 */ /* 0x000fe20000000f00 */
[----:B------:R-:W1:Y:S03]  /*a750*/  @!P2 LDC R9, c[0x0][0x500] ;  /* 0x00014000ff09ab82 */ /* 0x000e660000000800 */
[----:B0-----:R-:W-:Y:S02]  /*a760*/  LEA R21, R14, R7, 0x18 ;  /* 0x000000070e157211 */ /* 0x001fe400078ec0ff */
[----:B------:R-:W-:-:S03]  /*a770*/  SHF.L.U32 R7, R5, 0x1f, RZ ;  /* 0x0000001f05077819 */ /* 0x000fc600000006ff */
[----:B------:R-:W-:-:S04]  /*a780*/  IMAD R14, R6, 0x8, R21 ;  /* 0x00000008060e7824 */ /* 0x000fc800078e0215 */
[----:B------:R-:W0:Y:S02]  /*a790*/  SYNCS.PHASECHK.TRANS64.TRYWAIT P1, [R14+URZ+0x48], R7 ;  /* 0x000048070e0075a7 */ /* 0x000e24000802017f */
[----:B01----:R-:W-:Y:S05]  /*a7a0*/  @!P1 BRA `(.L_x_295) ;  /* 0x0000001000249947 */ /* 0x003fea0003800000 */
.L_x_320:
[----:B0-----:R-:W-:Y:S01]  /*a7b0*/  PRMT R7, R11, 0x9910, RZ ;  /* 0x000099100b077816 */ /* 0x001fe200000000ff */
[----:B------:R0:W-:Y:S03]  /*a7c0*/  @!P2 SYNCS.ARRIVE.TRANS64 RZ, [R14+URZ], R9 ;  /* 0x000000090effa9a7 */ /* 0x0001e6000800003f */
[----:B------:R-:W-:-:S13]  /*a7d0*/  ISETP.NE.AND P1, PT, R7, 0x2, PT ;  /* 0x000000020700780c */ /* 0x000fda0003f25270 */
[----:B0-----:R-:W-:Y:S05]  /*a7e0*/  @P1 BRA `(.L_x_296) ;  /* 0x0000000000041947 */ /* 0x001fea0003800000 */
[----:B------:R-:W-:Y:S01]  /*a7f0*/  BPT.TRAP 0x1 ;  /* 0x000000040000795c */ /* 0x000fe20000300000 */
.L_x_296:
[----:B------:R-:W-:Y:S05]  /*a800*/  @P0 BRA `(.L_x_297) ;  /* 0x0000000000040947 */ /* 0x000fea0003800000 */
[----:B------:R-:W-:Y:S01]  /*a810*/  BPT.TRAP 0x1 ;  /* 0x000000040000795c */ /* 0x000fe20000300000 */
.L_x_297:
[--C-:B------:R-:W-:Y:S01]  /*a820*/  IMAD R7, R6, 0x2000, R21.reuse ;  /* 0x0000200006077824 */ /* 0x100fe200078e0215 */
[----:B------:R-:W-:Y:S01]  /*a830*/  R2UR UR9, R14 ;  /* 0x000000000e0972ca */ /* 0x000fe200000e0000 */
[----:B------:R-:W-:Y:S01]  /*a840*/  IMAD R21, R6, 0x4000, R21 ;  /* 0x0000400006157824 */ /* 0x000fe200078e0215 */
[----:B------:R-:W-:Y:S01]  /*a850*/  UIADD3 UR4, UP0, UR22, 0xf0, URZ ;  /* 0x000000f016047890 */ /* 0x000fe2000ff1e03f */
[----:B------:R-:W-:Y:S01]  /*a860*/  VIADD R4, R4, 0xffffffff ;  /* 0xffffffff04047836 */ /* 0x000fe20000000000 */
[----:B------:R-:W-:Y:S01]  /*a870*/  R2UR UR5, R7 ;  /* 0x00000000070572ca */ /* 0x000fe200000e0000 */
[----:B------:R-:W-:Y:S01]  /*a880*/  UIADD3 UR24, UP1, UR22, 0x1f0, URZ ;  /* 0x000001f016187890 */ /* 0x000fe2000ff3e03f */
[----:B------:R-:W-:Y:S01]  /*a890*/  R2UR UR8, R21 ;  /* 0x00000000150872ca */ /* 0x000fe200000e0000 */
[----:B------:R-:W-:Y:S01]  /*a8a0*/  VIADD R6, R6, 0x1 ;  /* 0x0000000106067836 */ /* 0x000fe20000000000 */
[----:B------:R-:W-:Y:S01]  /*a8b0*/  R2UR UR11, R18 ;  /* 0x00000000120b72ca */ /* 0x000fe200000e0000 */
[----:B------:R-:W-:Y:S01]  /*a8c0*/  UIADD3.X UR25, URZ, UR23, URZ, UP1, !UPT ;  /* 0x000000173f197290 */ /* 0x000fe20008ffe43f */
[----:B------:R-:W-:Y:S01]  /*a8d0*/  R2UR UR10, R20 ;  /* 0x00000000140a72ca */ /* 0x000fe200000e0000 */
[----:B------:R-:W-:Y:S01]  /*a8e0*/  UMOV UR6, 0x0 ;  /* 0x0000000000067882 */ /* 0x000fe20000000000 */
[----:B------:R-:W-:Y:S01]  /*a8f0*/  R2UR UR12, R8 ;  /* 0x00000000080c72ca */ /* 0x000fe200000e0000 */
[----:B------:R-:W-:Y:S01]  /*a900*/  UMOV UR7, 0x10000000 ;  /* 0x1000000000077882 */ /* 0x000fe20000000000 */
[----:B------:R-:W-:Y:S01]  /*a910*/  R2UR UR19, R15 ;  /* 0x000000000f1372ca */ /* 0x000fe200000e0000 */
[----:B------:R-:W-:Y:S01]  /*a920*/  VIADD R20, R20, 0x20 ;  /* 0x0000002014147836 */ /* 0x000fe20000000000 */
[----:B------:R-:W-:Y:S01]  /*a930*/  ISETP.GT.AND P3, PT, R4, 0x1, PT ;  /* 0x000000010400780c */ /* 0x000fe20003f64270 */
[----:B------:R-:W-:Y:S01]  /*a940*/  UIADD3 UR14, UR5, 0x180, URZ ;  /* 0x00000180050e7890 */ /* 0x000fe2000fffe03f */
[----:B------:R-:W-:Y:S01]  /*a950*/  ISETP.NE.AND P1, PT, R6, 0x9, PT ;  /* 0x000000090600780c */ /* 0x000fe20003f25270 */
[----:B------:R-:W-:-:S02]  /*a960*/  UIADD3.X UR5, URZ, UR23, URZ, UP0, !UPT ;  /* 0x000000173f057290 */ /* 0x000fc400087fe43f */
[----:B------:R-:W-:Y:S01]  /*a970*/  UIADD3 UR15, UR8, 0x12180, URZ ;  /* 0x00012180080f7890 */ /* 0x000fe2000fffe03f */
[----:B------:R-:W-:Y:S02]  /*a980*/  SEL R14, RZ, 0x1, P1 ;  /* 0x00000001ff0e7807 */ /* 0x000fe40000800000 */
[----:B------:R-:W-:Y:S01]  /*a990*/  UMOV UR8, UR14 ;  /* 0x0000000e00087c82 */ /* 0x000fe20008000000 */
[----:B------:R-:W-:Y:S02]  /*a9a0*/  SEL R6, R6, RZ, P1 ;  /* 0x000000ff06067207 */ /* 0x000fe40000800000 */
[----:B------:R-:W-:Y:S01]  /*a9b0*/  LOP3.LUT R5, R5, R14, RZ, 0x3c, !PT ;  /* 0x0000000e05057212 */ /* 0x000fe200078e3cff */
[----:B------:R0:W-:Y:S02]  /*a9c0*/  UTMALDG.3D [UR8], [UR4], desc[UR6] ;  /* 0x00000608040075b4 */ /* 0x0001e40008011000 */
[----:B0-----:R-:W-:Y:S01]  /*a9d0*/  UMOV UR8, UR15 ;  /* 0x0000000f00087c82 */ /* 0x001fe20008000000 */
[----:B------:R-:W-:-:S02]  /*a9e0*/  UMOV UR11, UR19 ;  /* 0x00000013000b7c82 */ /* 0x000fc40008000000 */
[----:B------:R0:W-:Y:S02]  /*a9f0*/  UTMALDG.3D [UR8], [UR24], desc[UR6] ;  /* 0x00000608180075b4 */ /* 0x0001e40008011000 */
[----:B0-----:R-:W-:Y:S05]  /*aa00*/  @P3 BRA `(.L_x_298) ;  /* 0xfffffffc00483947 */ /* 0x001fea000383ffff */
.L_x_294:
[----:B------:R-:W-:Y:S05]  /*aa10*/  BSYNC B1 ;  /* 0x0000000000017941 */ /* 0x000fea0003800000 */
.L_x_293:
[----:B------:R-:W-:Y:S01]  /*aa20*/  LOP3.LUT P3, RZ, R13, 0xff, RZ, 0xc0, !PT ;  /* 0x000000ff0dff7812 */ /* 0x000fe2000786c0ff */
[----:B------:R-:W-:Y:S01]  /*aa30*/  IMAD.IADD R12, R3, 0x1, R12 ;  /* 0x00000001030c7824 */ /* 0x000fe200078e020c */
[----:B------:R-:W-:Y:S01]  /*aa40*/  IADD3 R16, P4, R16, UR20, RZ ;  /* 0x0000001410107c10 */ /* 0x000fe2000ff9e0ff */
[----:B------:R-:W-:Y:S01]  /*aa50*/  ULDC.64 UR4, c[0x0][0x650] ;  /* 0x0001940000047ab9 */ /* 0x000fe20000000a00 */
[----:B------:R-:W-:Y:S01]  /*aa60*/  BSSY B1, `(.L_x_299) ;  /* 0x000006a000017945 */ /* 0x000fe20003800000 */
[----:B------:R-:W-:Y:S01]  /*aa70*/  IMAD.MOV.U32 R9, RZ, RZ, -0x1 ;  /* 0xffffffffff097424 */ /* 0x000fe200078e00ff */
[----:B------:R-:W-:Y:S01]  /*aa80*/  ISETP.GT.U32.AND P1, PT, R12, 0x8, PT ;  /* 0x000000080c00780c */ /* 0x000fe20003f24070 */
[----:B------:R-:W-:Y:S01]  /*aa90*/  IMAD.MOV.U32 R8, RZ, RZ, -0x1 ;  /* 0xffffffffff087424 */ /* 0x000fe200078e00ff */
[----:B------:R-:W-:Y:S02]  /*aaa0*/  IADD3.X R17, R17, UR13, RZ, P4, !PT ;  /* 0x0000000d11117c10 */ /* 0x000fe4000a7fe4ff */
[----:B------:R-:W-:-:S02]  /*aab0*/  ISETP.LT.U32.AND P1, PT, R3, 0x9, P1 ;  /* 0x000000090300780c */ /* 0x000fc40000f21070 */
[----:B------:R-:W-:Y:S01]  /*aac0*/  PRMT R13, RZ, 0x7610, R13 ;  /* 0x00007610ff0d7816 */ /* 0x000fe2000000000d */
[----:B------:R-:W0:Y:S01]  /*aad0*/  @P3 S2R R5, SR_CgaCtaId ;  /* 0x0000000000053919 */ /* 0x000e220000008800 */
[----:B------:R-:W-:-:S04]  /*aae0*/  @P3 MOV R4, 0x400 ;  /* 0x0000040000043802 */ /* 0x000fc80000000f00 */
[----:B0-----:R-:W-:Y:S01]  /*aaf0*/  @P3 LEA R6, R5, R4, 0x18 ;  /* 0x0000000405063211 */ /* 0x001fe200078ec0ff */
[----:B------:R-:W-:-:S03]  /*ab00*/  IMAD.WIDE.U32 R4, R12, 0x38e38e39, RZ ;  /* 0x38e38e390c047825 */ /* 0x000fc600078e00ff */
[----:B------:R0:W-:Y:S01]  /*ab10*/  @P3 SYNCS.ARRIVE.TRANS64.A1T0 RZ, [R6+URZ+0xa8], RZ ;  /* 0x0000a8ff06ff39a7 */ /* 0x0001e2000810003f */
[----:B------:R-:W-:Y:S02]  /*ab20*/  ISETP.GE.U32.AND P3, PT, R3, 0x9, PT ;  /* 0x000000090300780c */ /* 0x000fe40003f66070 */
[----:B------:R-:W-:Y:S02]  /*ab30*/  SHF.R.U32.HI R7, RZ, 0x1, R5 ;  /* 0x00000001ff077819 */ /* 0x000fe40000011605 */
[----:B------:R-:W-:Y:S02]  /*ab40*/  SEL R5, RZ, 0x1, !P1 ;  /* 0x00000001ff057807 */ /* 0x000fe40004800000 */
[----:B------:R-:W-:Y:S01]  /*ab50*/  ISETP.GE.U32.AND P1, PT, R16, UR4, PT ;  /* 0x0000000410007c0c */ /* 0x000fe2000bf26070 */
[----:B------:R-:W-:Y:S01]  /*ab60*/  IMAD R12, R7, -0x9, R12 ;  /* 0xfffffff7070c7824 */ /* 0x000fe200078e020c */
[----:B------:R-:W-:Y:S02]  /*ab70*/  LOP3.LUT R0, R0, R5, RZ, 0x3c, !PT ;  /* 0x0000000500007212 */ /* 0x000fe400078e3cff */
[----:B------:R-:W-:-:S02]  /*ab80*/  ISETP.GE.U32.AND.EX P1, PT, R17, UR5, PT, P1 ;  /* 0x0000000511007c0c */ /* 0x000fc4000bf26110 */
[----:B------:R-:W-:Y:S02]  /*ab90*/  PRMT R4, RZ, 0x7610, R4 ;  /* 0x00007610ff047816 */ /* 0x000fe40000000004 */
[----:B------:R-:W-:Y:S01]  /*aba0*/  @P3 LOP3.LUT R0, R0, 0x1, R7, 0x78, !PT ;  /* 0x0000000100003812 */ /* 0x000fe200078e7807 */
[----:B------:R-:W-:-:S08]  /*abb0*/  IMAD.MOV.U32 R7, RZ, RZ, -0x1 ;  /* 0xffffffffff077424 */ /* 0x000fd000078e00ff */
[----:B0-----:R-:W-:Y:S05]  /*abc0*/  @P1 BRA `(.L_x_300) ;  /* 0x00000004004c1947 */ /* 0x001fea0003800000 */
[----:B------:R-:W-:Y:S01]  /*abd0*/  ULDC.64 UR4, c[0x0][0x628] ;  /* 0x00018a0000047ab9 */ /* 0x000fe20000000a00 */
[----:B------:R-:W0:Y:S01]  /*abe0*/  S2R R15, SR_CTAID.X ;  /* 0x00000000000f7919 */ /* 0x000e220000002500 */
[----:B------:R-:W-:Y:S01]  /*abf0*/  ISETP.NE.U32.AND P1, PT, RZ, UR4, PT ;  /* 0x00000004ff007c0c */ /* 0x000fe2000bf25070 */
[----:B------:R-:W-:Y:S01]  /*ac00*/  ULDC UR7, c[0x0][0x630] ;  /* 0x00018c0000077ab9 */ /* 0x000fe20000000800 */
[----:B------:R-:W-:Y:S01]  /*ac10*/  IMAD.MOV.U32 R4, RZ, RZ, R16 ;  /* 0x000000ffff047224 */ /* 0x000fe200078e0010 */
[----:B------:R-:W1:Y:S01]  /*ac20*/  S2R R14, SR_CTAID.Y ;  /* 0x00000000000e7919 */ /* 0x000e620000002600 */
[----:B------:R-:W-:Y:S01]  /*ac30*/  ISETP.NE.AND.EX P1, PT, RZ, UR5, PT, P1 ;  /* 0x00000005ff007c0c */ /* 0x000fe2000bf25310 */
[----:B------:R-:W-:-:S12]  /*ac40*/  IMAD.MOV.U32 R5, RZ, RZ, R17 ;  /* 0x000000ffff057224 */ /* 0x000fd800078e0011 */
[----:B------:R-:W-:Y:S05]  /*ac50*/  @!P1 BRA `(.L_x_301) ;  /* 0x0000000000289947 */ /* 0x000fea0003800000 */
[----:B------:R-:W-:Y:S02]  /*ac60*/  ULDC UR6, c[0x0][0x634] ;  /* 0x00018d0000067ab9 */ /* 0x000fe40000000800 */
[----:B------:R-:W-:-:S05]  /*ac70*/  IADD3 R9, P1, R16, UR6, RZ ;  /* 0x0000000610097c10 */ /* 0x000fca000ff3e0ff */
[----:B------:R-:W-:-:S04]  /*ac80*/  IMAD.X R21, RZ, RZ, R17, P1 ;  /* 0x000000ffff157224 */ /* 0x000fc800008e0611 */
[----:B------:R-:W-:-:S04]  /*ac90*/  IMAD.WIDE.U32 R6, R21, UR4, RZ ;  /* 0x0000000415067c25 */ /* 0x000fc8000f8e00ff */
[----:B------:R-:W-:-:S04]  /*aca0*/  IMAD.WIDE.U32 R6, P1, R9, UR5, R6 ;  /* 0x0000000509067c25 */ /* 0x000fc8000f820006 */
[----:B------:R-:W-:-:S04]  /*acb0*/  IMAD.WIDE.U32 R8, R9, UR4, RZ ;  /* 0x0000000409087c25 */ /* 0x000fc8000f8e00ff */
[----:B------:R-:W-:Y:S01]  /*acc0*/  IMAD.X R5, RZ, RZ, RZ, P1 ;  /* 0x000000ffff057224 */ /* 0x000fe200008e06ff */
[----:B------:R-:W-:Y:S01]  /*acd0*/  IADD3 RZ, P1, R9, R6, RZ ;  /* 0x0000000609ff7210 */ /* 0x000fe20007f3e0ff */
[----:B------:R-:W-:-:S04]  /*ace0*/  IMAD.MOV.U32 R4, RZ, RZ, R7 ;  /* 0x000000ffff047224 */ /* 0x000fc800078e0007 */
[----:B------:R-:W-:-:S08]  /*acf0*/  IMAD.WIDE.U32.X R4, R21, UR5, R4, P1 ;  /* 0x0000000515047c25 */ /* 0x000fd000088e0404 */
.L_x_301:
[--C-:B------:R-:W-:Y:S01]  /*ad00*/  SHF.R.U64 R8, R4, UR7, R5.reuse ;  /* 0x0000000704087c19 */ /* 0x100fe20008001205 */
[----:B------:R-:W-:Y:S01]  /*ad10*/  ULDC.64 UR4, c[0x0][0x620] ;  /* 0x0001880000047ab9 */ /* 0x000fe20000000a00 */
[----:B------:R-:W-:Y:S01]  /*ad20*/  SHF.R.U32.HI R4, RZ, UR7, R5 ;  /* 0x00000007ff047c19 */ /* 0x000fe20008011605 */
[----:B------:R-:W2:Y:S01]  /*ad30*/  LDC R24, c[0x0][0x144] ;  /* 0x00005100ff187b82 */ /* 0x000ea20000000800 */
[----:B------:R-:W-:Y:S01]  /*ad40*/  IADD3 R7, P1, RZ, -R8, RZ ;  /* 0x80000008ff077210 */ /* 0x000fe20007f3e0ff */
[----:B------:R-:W-:Y:S01]  /*ad50*/  ULDC.64 UR8, c[0x0][0x640] ;  /* 0x0001900000087ab9 */ /* 0x000fe20000000a00 */
[----:B0-----:R-:W-:Y:S01]  /*ad60*/  I2FP.F32.U32 R9, R15 ;  /* 0x0000000f00097245 */ /* 0x001fe20000201000 */
[----:B------:R-:W-:Y:S02]  /*ad70*/  ULDC UR6, c[0x0][0x608] ;  /* 0x0001820000067ab9 */ /* 0x000fe40000000800 */
[----:B------:R-:W-:Y:S01]  /*ad80*/  IMAD.X R4, RZ, RZ, ~R4, P1 ;  /* 0x000000ffff047224 */ /* 0x000fe200008e0e04 */
[----:B------:R-:W-:Y:S01]  /*ad90*/  ISETP.NE.U32.AND P1, PT, RZ, UR8, PT ;  /* 0x00000008ff007c0c */ /* 0x000fe2000bf25070 */
[----:B------:R-:W0:Y:S02]  /*ada0*/  LDC R21, c[0x0][0x148] ;  /* 0x00005200ff157b82 */ /* 0x000e240000000800 */
[----:B------:R-:W-:Y:S01]  /*adb0*/  IMAD R6, R4, UR4, RZ ;  /* 0x0000000404067c24 */ /* 0x000fe2000f8e02ff */
[----:B------:R-:W-:Y:S01]  /*adc0*/  ISETP.NE.AND.EX P1, PT, RZ, UR9, PT, P1 ;  /* 0x00000009ff007c0c */ /* 0x000fe2000bf25310 */
[----:B------:R-:W-:Y:S01]  /*add0*/  IMAD.WIDE.U32 R4, R7, UR4, R16 ;  /* 0x0000000407047c25 */ /* 0x000fe2000f8e0010 */
[----:B------:R-:W-:-:S03]  /*ade0*/  ULDC UR4, c[0x0][0x150] ;  /* 0x0000540000047ab9 */ /* 0x000fc60000000800 */
[----:B------:R-:W-:Y:S02]  /*adf0*/  IMAD R7, R7, UR5, R6 ;  /* 0x0000000507077c24 */ /* 0x000fe4000f8e0206 */
[----:B------:R-:W-:Y:S01]  /*ae00*/  FMUL R6, R9, UR4 ;  /* 0x0000000409067c20 */ /* 0x000fe20008400000 */
[----:B------:R-:W-:Y:S01]  /*ae10*/  ULDC UR4, c[0x0][0x618] ;  /* 0x0001860000047ab9 */ /* 0x000fe20000000800 */
[----:B------:R-:W-:Y:S01]  /*ae20*/  ULDC UR5, c[0x0][0x154] ;  /* 0x0000550000057ab9 */ /* 0x000fe20000000800 */
[----:B------:R-:W-:-:S03]  /*ae30*/  IMAD.IADD R5, R5, 0x1, R7 ;  /* 0x0000000105057824 */ /* 0x000fc600078e0207 */
[----:B------:R-:W3:Y:S02]  /*ae40*/  F2I.U32.TRUNC.NTZ R6, R6 ;  /* 0x0000000600067305 */ /* 0x000ee4000020f000 */
[----:B------:R-:W-:Y:S02]  /*ae50*/  SHF.R.U64 R9, R4, UR4, R5 ;  /* 0x0000000404097c19 */ /* 0x000fe40008001205 */
[----:B-1----:R-:W-:-:S05]  /*ae60*/  I2FP.F32.U32 R4, R14 ;  /* 0x0000000e00047245 */ /* 0x002fca0000201000 */
[----:B------:R-:W-:Y:S01]  /*ae70*/  FMUL R22, R4, UR5 ;  /* 0x0000000504167c20 */ /* 0x000fe20008400000 */
[----:B------:R-:W-:Y:S01]  /*ae80*/  SHF.R.U32.HI R4, RZ, UR4, R5 ;  /* 0x00000004ff047c19 */ /* 0x000fe20008011605 */
[----:B------:R-:W-:-:S03]  /*ae90*/  ULDC UR4, c[0x0][0x658] ;  /* 0x0001960000047ab9 */ /* 0x000fc60000000800 */
[--C-:B------:R-:W-:Y:S01]  /*aea0*/  SHF.R.U64 R20, R9, UR6, R4.reuse ;  /* 0x0000000609147c19 */ /* 0x100fe20008001204 */
[----:B------:R-:W1:Y:S01]  /*aeb0*/  F2I.U32.TRUNC.NTZ R22, R22 ;  /* 0x0000001600167305 */ /* 0x000e62000020f000 */
[----:B------:R-:W-:Y:S01]  /*aec0*/  SHF.R.U32.HI R5, RZ, UR6, R4 ;  /* 0x00000006ff057c19 */ /* 0x000fe20008011604 */
[----:B---3--:R-:W-:-:S03]  /*aed0*/  IMAD.MOV R6, RZ, RZ, -R6 ;  /* 0x000000ffff067224 */ /* 0x008fc600078e0a06 */
[----:B------:R-:W-:Y:S01]  /*aee0*/  SHF.R.U64 R18, R20, UR4, R5 ;  /* 0x0000000414127c19 */ /* 0x000fe20008001205 */
[----:B--2---:R-:W-:Y:S01]  /*aef0*/  IMAD R15, R24, R6, R15 ;  /* 0x00000006180f7224 */ /* 0x004fe200078e020f */
[----:B------:R-:W-:-:S03]  /*af00*/  SHF.R.U32.HI R23, RZ, UR4, R5 ;  /* 0x00000004ff177c19 */ /* 0x000fc60008011605 */
[----:B------:R-:W-:Y:S02]  /*af10*/  IMAD.MOV.U32 R4, RZ, RZ, R18 ;  /* 0x000000ffff047224 */ /* 0x000fe400078e0012 */
[----:B------:R-:W-:Y:S01]  /*af20*/  IMAD.MOV.U32 R5, RZ, RZ, R23 ;  /* 0x000000ffff057224 */ /* 0x000fe200078e0017 */
[----:B-1----:R-:W-:Y:S06]  /*af30*/  @!P1 BRA `(.L_x_302) ;  /* 0x0000000000289947 */ /* 0x002fec0003800000 */
[----:B------:R-:W-:Y:S02]  /*af40*/  ULDC UR4, c[0x0][0x64c] ;  /* 0x0001930000047ab9 */ /* 0x000fe40000000800 */
[----:B------:R-:W-:-:S05]  /*af50*/  IADD3 R5, P1, R18, UR4, RZ ;  /* 0x0000000412057c10 */ /* 0x000fca000ff3e0ff */
[----:B------:R-:W-:-:S04]  /*af60*/  IMAD.X R23, RZ, RZ, R23, P1 ;  /* 0x000000ffff177224 */ /* 0x000fc800008e0617 */
[----:B------:R-:W-:-:S04]  /*af70*/  IMAD.WIDE.U32 R6, R23, UR8, RZ ;  /* 0x0000000817067c25 */ /* 0x000fc8000f8e00ff */
[----:B------:R-:W-:-:S04]  /*af80*/  IMAD.WIDE.U32 R6, P1, R5, UR9, R6 ;  /* 0x0000000905067c25 */ /* 0x000fc8000f820006 */
[----:B------:R-:W-:-:S04]  /*af90*/  IMAD.WIDE.U32 R4, R5, UR8, RZ ;  /* 0x0000000805047c25 */ /* 0x000fc8000f8e00ff */
[----:B------:R-:W-:Y:S01]  /*afa0*/  IMAD.MOV.U32 R4, RZ, RZ, R7 ;  /* 0x000000ffff047224 */ /* 0x000fe200078e0007 */
[----:B------:R-:W-:Y:S01]  /*afb0*/  IADD3 RZ, P3, R5, R6, RZ ;  /* 0x0000000605ff7210 */ /* 0x000fe20007f7e0ff */
[----:B------:R-:W-:-:S04]  /*afc0*/  IMAD.X R5, RZ, RZ, RZ, P1 ;  /* 0x000000ffff057224 */ /* 0x000fc800008e06ff */
[----:B------:R-:W-:-:S08]  /*afd0*/  IMAD.WIDE.U32.X R4, R23, UR9, R4, P3 ;  /* 0x0000000917047c25 */ /* 0x000fd000098e0404 */
.L_x_302:
[----:B------:R-:W-:Y:S01]  /*afe0*/  ISETP.NE.AND P1, PT, R2, 0x1, PT ;  /* 0x000000010200780c */ /* 0x000fe20003f25270 */
[----:B------:R-:W-:Y:S01]  /*aff0*/  ULDC UR4, c[0x0][0x648] ;  /* 0x0001920000047ab9 */ /* 0x000fe20000000800 */
[----:B------:R-:W-:Y:S01]  /*b000*/  LOP3.LUT R20, R20, UR17, RZ, 0xc0, !PT ;  /* 0x0000001114147c12 */ /* 0x000fe2000f8ec0ff */
[----:B------:R-:W-:Y:S01]  /*b010*/  IMAD.MOV R22, RZ, RZ, -R22 ;  /* 0x000000ffff167224 */ /* 0x000fe200078e0a16 */
[----:B------:R-:W-:Y:S01]  /*b020*/  SHF.R.U64 R5, R4, UR4, R5 ;  /* 0x0000000404057c19 */ /* 0x000fe20008001205 */
[----:B------:R-:W-:Y:S01]  /*b030*/  ULDC UR4, c[0x0][0x638] ;  /* 0x00018e0000047ab9 */ /* 0x000fe20000000800 */
[----:B------:R-:W-:Y:S01]  /*b040*/  LOP3.LUT R9, R9, UR16, RZ, 0xc0, !PT ;  /* 0x0000001009097c12 */ /* 0x000fe2000f8ec0ff */
[----:B------:R-:W-:Y:S01]  /*b050*/  ULDC UR5, c[0x0][0x610] ;  /* 0x0001840000057ab9 */ /* 0x000fe20000000800 */
[----:B------:R-:W-:Y:S02]  /*b060*/  IMAD.MOV.U32 R4, RZ, RZ, 0x1 ;  /* 0x00000001ff047424 */ /* 0x000fe400078e00ff */
[----:B------:R-:W-:-:S02]  /*b070*/  IMAD.MOV R7, RZ, RZ, -R5 ;  /* 0x000000ffff077224 */ /* 0x000fc400078e0a05 */
[----:B------:R-:W-:Y:S02]  /*b080*/  IMAD R20, R5, UR18, R20 ;  /* 0x0000001205147c24 */ /* 0x000fe4000f8e0214 */
[----:B0-----:R-:W-:Y:S02]  /*b090*/  @P1 IMAD R15, R21, R22, R14 ;  /* 0x00000016150f1224 */ /* 0x001fe400078e020e */
[----:B------:R-:W-:Y:S01]  /*b0a0*/  IMAD R18, R7, UR4, R18 ;  /* 0x0000000407127c24 */ /* 0x000fe2000f8e0212 */
[----:B------:R-:W-:Y:S01]  /*b0b0*/  ULDC UR4, c[0x0][0x600] ;  /* 0x0001800000047ab9 */ /* 0x000fe20000000800 */
[----:B------:R-:W-:Y:S02]  /*b0c0*/  IMAD R15, R20, UR5, R15 ;  /* 0x00000005140f7c24 */ /* 0x000fe4000f8e020f */
[----:B------:R-:W-:-:S05]  /*b0d0*/  IMAD R18, R18, UR4, R9 ;  /* 0x0000000412127c24 */ /* 0x000fca000f8e0209 */
[----:B------:R-:W-:Y:S02]  /*b0e0*/  SEL R9, R18, R15, !P1 ;  /* 0x0000000f12097207 */ /* 0x000fe40004800000 */
[----:B------:R-:W-:-:S07]  /*b0f0*/  SEL R7, R15, R18, !P1 ;  /* 0x000000120f077207 */ /* 0x000fce0004800000 */
.L_x_300:
[----:B------:R-:W-:Y:S05]  /*b100*/  BSYNC B1 ;  /* 0x0000000000017941 */ /* 0x000fea0003800000 */
.L_x_299:
[----:B------:R-:W-:-:S13]  /*b110*/  LOP3.LUT P1, RZ, R4, 0xff, RZ, 0xc0, !PT ;  /* 0x000000ff04ff7812 */ /* 0x000fda000782c0ff */
[----:B------:R-:W-:Y:S05]  /*b120*/  @P1 BRA `(.L_x_303) ;  /* 0xfffffff4004c1947 */ /* 0x000fea000383ffff */
[----:B------:R-:W-:Y:S05]  /*b130*/  BSYNC B0 ;  /* 0x0000000000007941 */ /* 0x000fea0003800000 */
.L_x_291:
[----:B------:R-:W-:-:S03]  /*b140*/  UMOV UR4, 0xffffffff ;  /* 0xffffffff00047882 */ /* 0x000fc60000000000 */
[----:B------:R-:W-:Y:S05]  /*b150*/  BRA.DIV UR4, `(.L_x_304) ;  /* 0x0000000604cc7947 */ /* 0x000fea000b800000 */
[----:B------:R-:W-:-:S13]  /*b160*/  ELECT P6, URZ, PT ;  /* 0x00000000003f782f */ /* 0x000fda00038c0000 */
.L_x_323:
[----:B------:R-:W-:Y:S04]  /*b170*/  BSSY B0, `(.L_x_305) ;  /* 0x0000058000007945 */ /* 0x000fe80003800000 */
[----:B------:R-:W-:Y:S05]  /*b180*/  @!P6 BRA `(.L_x_306) ;  /* 0x000000040058e947 */ /* 0x000fea0003800000 */
[----:B------:R-:W-:-:S04]  /*b190*/  LOP3.LUT R19, R19, 0x2, RZ, 0xfc, !PT ;  /* 0x0000000213137812 */ /* 0x000fc800078efcff */
[----:B------:R-:W-:-:S13]  /*b1a0*/  ISETP.NE.AND P0, PT, R19, 0x3, PT ;  /* 0x000000031300780c */ /* 0x000fda0003f05270 */
[----:B------:R-:W-:Y:S05]  /*b1b0*/  @!P0 BRA `(.L_x_307) ;  /* 0x0000000000048947 */ /* 0x000fea0003800000 */
[----:B------:R-:W-:Y:S01]  /*b1c0*/  BPT.TRAP 0x1 ;  /* 0x000000040000795c */ /* 0x000fe20000300000 */
.L_x_307:
[----:B------:R-:W0:Y:S01]  /*b1d0*/  S2R R3, SR_CgaCtaId ;  /* 0x0000000000037919 */ /* 0x000e220000008800 */
[----:B------:R-:W-:-:S04]  /*b1e0*/  MOV R2, 0x400 ;  /* 0x0000040000027802 */ /* 0x000fc80000000f00 */
[----:B0-----:R-:W-:Y:S02]  /*b1f0*/  LEA R3, R3, R2, 0x18 ;  /* 0x0000000203037211 */ /* 0x001fe400078ec0ff */
[----:B------:R-:W-:-:S03]  /*b200*/  SHF.L.U32 R2, R0, 0x1f, RZ ;  /* 0x0000001f00027819 */ /* 0x000fc600000006ff */
[----:B------:R-:W-:-:S04]  /*b210*/  VIADD R3, R3, 0x48 ;  /* 0x0000004803037836 */ /* 0x000fc80000000000 */
[C---:B------:R-:W-:Y:S02]  /*b220*/  IMAD R7, R12.reuse, 0x8, R3 ;  /* 0x000000080c077824 */ /* 0x040fe400078e0203 */
[----:B------:R-:W-:Y:S02]  /*b230*/  VIADD R12, R12, 0x1 ;  /* 0x000000010c0c7836 */ /* 0x000fe40000000000 */
[----:B------:R-:W0:Y:S03]  /*b240*/  SYNCS.PHASECHK.TRANS64.TRYWAIT P0, [R7+URZ], R2 ;  /* 0x00000002070075a7 */ /* 0x000e26000800017f */
[----:B------:R-:W-:-:S04]  /*b250*/  ISETP.NE.AND P1, PT, R12, 0x9, PT ;  /* 0x000000090c00780c */ /* 0x000fc80003f25270 */
[----:B------:R-:W-:Y:S02]  /*b260*/  SEL R5, RZ, 0x1, P1 ;  /* 0x00000001ff057807 */ /* 0x000fe40000800000 */
[----:B------:R-:W-:Y:S02]  /*b270*/  SEL R12, R12, RZ, P1 ;  /* 0x000000ff0c0c7207 */ /* 0x000fe40000800000 */
[----:B------:R-:W-:-:S03]  /*b280*/  LOP3.LUT R5, R0, R5, RZ, 0x3c, !PT ;  /* 0x0000000500057212 */ /* 0x000fc600078e3cff */
[----:B------:R-:W-:Y:S01]  /*b290*/  IMAD R9, R12, 0x8, R3 ;  /* 0x000000080c097824 */ /* 0x000fe200078e0203 */
[----:B------:R-:W-:Y:S01]  /*b2a0*/  SHF.L.U32 R4, R5, 0x1f, RZ ;  /* 0x0000001f05047819 */ /* 0x000fe200000006ff */
[----:B0-----:R-:W-:Y:S06]  /*b2b0*/  @!P0 BRA `(.L_x_308) ;  /* 0x0000000400948947 */ /* 0x001fec0003800000 */
.L_x_324:
[----:B------:R-:W1:Y:S01]  /*b2c0*/  SYNCS.PHASECHK.TRANS64.TRYWAIT P0, [R9+URZ], R4 ;  /* 0x00000004090075a7 */ /* 0x000e62000800017f */
[----:B------:R-:W-:-:S05]  /*b2d0*/  VIADD R0, R12, 0x1 ;  /* 0x000000010c007836 */ /* 0x000fca0000000000 */
[----:B------:R-:W-:-:S04]  /*b2e0*/  ISETP.NE.AND P1, PT, R0, 0x9, PT ;  /* 0x000000090000780c */ /* 0x000fc80003f25270 */
[----:B0-----:R-:W-:Y:S02]  /*b2f0*/  SEL R2, RZ, 0x1, P1 ;  /* 0x00000001ff027807 */ /* 0x001fe40000800000 */
[----:B------:R-:W-:Y:S02]  /*b300*/  SEL R0, R0, RZ, P1 ;  /* 0x000000ff00007207 */ /* 0x000fe40000800000 */
[----:B------:R-:W-:-:S03]  /*b310*/  LOP3.LUT R7, R5, R2, RZ, 0x3c, !PT ;  /* 0x0000000205077212 */ /* 0x000fc600078e3cff */
[----:B------:R-:W-:Y:S01]  /*b320*/  IMAD R6, R0, 0x8, R3 ;  /* 0x0000000800067824 */ /* 0x000fe200078e0203 */
[----:B------:R-:W-:Y:S01]  /*b330*/  SHF.L.U32 R5, R7, 0x1f, RZ ;  /* 0x0000001f07057819 */ /* 0x000fe200000006ff */
[----:B-1----:R-:W-:Y:S06]  /*b340*/  @!P0 BRA `(.L_x_309) ;  /* 0x0000000400848947 */ /* 0x002fec0003800000 */
.L_x_325:
[----:B------:R-:W1:Y:S01]  /*b350*/  SYNCS.PHASECHK.TRANS64.TRYWAIT P0, [R6+URZ], R5 ;  /* 0x00000005060075a7 */ /* 0x000e62000800017f */
[----:B------:R-:W-:-:S05]  /*b360*/  VIADD R0, R0, 0x1 ;  /* 0x0000000100007836 */ /* 0x000fca0000000000 */
[----:B------:R-:W-:-:S04]  /*b370*/  ISETP.NE.AND P1, PT, R0, 0x9, PT ;  /* 0x000000090000780c */ /* 0x000fc80003f25270 */
[----:B------:R-:W-:Y:S02]  /*b380*/  SEL R2, RZ, 0x1, P1 ;  /* 0x00000001ff027807 */ /* 0x000fe40000800000 */
[----:B------:R-:W-:Y:S02]  /*b390*/  SEL R0, R0, RZ, P1 ;  /* 0x000000ff00007207 */ /* 0x000fe40000800000 */
[----:B------:R-:W-:-:S03]  /*b3a0*/  LOP3.LUT R7, R7, R2, RZ, 0x3c, !PT ;  /* 0x0000000207077212 */ /* 0x000fc600078e3cff */
[----:B0-----:R-:W-:Y:S01]  /*b3b0*/  IMAD R9, R0, 0x8, R3 ;  /* 0x0000000800097824 */ /* 0x001fe200078e0203 */
[----:B------:R-:W-:Y:S01]  /*b3c0*/  SHF.L.U32 R4, R7, 0x1f, RZ ;  /* 0x0000001f07047819 */ /* 0x000fe200000006ff */
[----:B-1----:R-:W-:Y:S06]  /*b3d0*/  @!P0 BRA `(.L_x_310) ;  /* 0x0000000400748947 */ /* 0x002fec0003800000 */
.L_x_326:
        /* <DEDUP_REMOVED lines=9> */
.L_x_327:
        /* <DEDUP_REMOVED lines=9> */
.L_x_328:
        /* <DEDUP_REMOVED lines=9> */
.L_x_329:
        /* <DEDUP_REMOVED lines=9> */
.L_x_330:
[----:B------:R-:W1:Y:S01]  /*b620*/  SYNCS.PHASECHK.TRANS64.TRYWAIT P0, [R9+URZ], R4 ;  /* 0x00000004090075a7 */ /* 0x000e62000800017f */
[----:B------:R-:W-:-:S05]  /*b630*/  VIADD R0, R0, 0x1 ;  /* 0x0000000100007836 */ /* 0x000fca0000000000 */
[----:B------:R-:W-:-:S04]  /*b640*/  ISETP.NE.AND P1, PT, R0, 0x9, PT ;  /* 0x000000090000780c */ /* 0x000fc80003f25270 */
[----:B------:R-:W-:Y:S02]  /*b650*/  SEL R2, RZ, 0x1, P1 ;  /* 0x00000001ff027807 */ /* 0x000fe40000800000 */
[----:B------:R-:W-:Y:S02]  /*b660*/  SEL R0, R0, RZ, P1 ;  /* 0x000000ff00007207 */ /* 0x000fe40000800000 */
[----:B------:R-:W-:Y:S01]  /*b670*/  LOP3.LUT R2, R7, R2, RZ, 0x3c, !PT ;  /* 0x0000000207027212 */ /* 0x000fe200078e3cff */
[----:B-1----:R-:W-:Y:S06]  /*b680*/  @!P0 BRA `(.L_x_315) ;  /* 0x00000004002c8947 */ /* 0x002fec0003800000 */
.L_x_331:
[----:B------:R-:W-:Y:S01]  /*b690*/  IMAD R3, R0, 0x8, R3 ;  /* 0x0000000800037824 */ /* 0x000fe200078e0203 */
[----:B------:R-:W-:-:S07]  /*b6a0*/  SHF.L.U32 R0, R2, 0x1f, RZ ;  /* 0x0000001f02007819 */ /* 0x000fce00000006ff */
.L_x_316:
[----:B--2---:R2:W3:Y:S02]  /*b6b0*/  SYNCS.PHASECHK.TRANS64.TRYWAIT P0, [R3+URZ], R0 ;  /* 0x00000000030075a7 */ /* 0x0044e4000800017f */
[----:B---3--:R-:W-:Y:S05]  /*b6c0*/  @!P0 NANOSLEEP.SYNCS 0x989680 ;  /* 0x009896800000895d */ /* 0x008fea0003900000 */
[----:B------:R-:W3:Y:S02]  /*b6d0*/  @!P0 SYNCS.PHASECHK.TRANS64 P0, [R3+URZ], R0 ;  /* 0x00000000030085a7 */ /* 0x000ee4000800007f */
[----:B---3--:R-:W-:Y:S05]  /*b6e0*/  @!P0 BRA `(.L_x_316) ;  /* 0xfffffffc00f08947 */ /* 0x008fea000383ffff */
.L_x_306:
[----:B------:R-:W-:Y:S05]  /*b6f0*/  BSYNC B0 ;  /* 0x0000000000007941 */ /* 0x000fea0003800000 */
.L_x_305:
[----:B------:R-:W-:Y:S05]  /*b700*/  EXIT ;  /* 0x000000000000794d */ /* 0x000fea0003800000 */
.L_x_18:
[----:B---3--:R3:W4:Y:S02]  /*b710*/  SYNCS.PHASECHK.TRANS64.TRYWAIT P1, [R3+URZ], R0 ;  /* 0x00000000030075a7 */ /* 0x008724000802017f */
[----:B----4-:R-:W-:Y:S05]  /*b720*/  @!P1 NANOSLEEP.SYNCS 0x989680 ;  /* 0x009896800000995d */ /* 0x010fea0003900000 */
[----:B------:R-:W4:Y:S02]  /*b730*/  @!P1 SYNCS.PHASECHK.TRANS64 P1, [R3+URZ], R0 ;  /* 0x00000000030095a7 */ /* 0x000f24000802007f */
[----:B----4-:R-:W-:Y:S05]  /*b740*/  @!P1 BRA `(.L_x_18) ;  /* 0xfffffffc00f09947 */ /* 0x010fea000383ffff */
[----:B------:R-:W-:Y:S05]  /*b750*/  BRA `(.L_x_17) ;  /* 0xffffff5800e07947 */ /* 0x000fea000383ffff */
.L_x_23:
[----:B-1----:R-:W-:-:S04]  /*b760*/  IMAD.U32 R4, RZ, RZ, UR4 ;  /* 0x00000004ff047e24 */ /* 0x002fc8000f8e00ff */
[----:B------:R1:W2:Y:S03]  /*b770*/  SYNCS.PHASECHK.TRANS64.TRYWAIT P1, [R4+URZ], R3 ;  /* 0x00000003040075a7 */ /* 0x0002a6000802017f */
[----:B--2---:R-:W-:Y:S05]  /*b780*/  @!P1 NANOSLEEP.SYNCS 0x989680 ;  /* 0x009896800000995d */ /* 0x004fea0003900000 */
[----:B------:R-:W2:Y:S02]  /*b790*/  @!P1 SYNCS.PHASECHK.TRANS64 P1, [R4+URZ], R3 ;  /* 0x00000003040095a7 */ /* 0x000ea4000802007f */
[----:B--2---:R-:W-:Y:S05]  /*b7a0*/  @!P1 BRA `(.L_x_23) ;  /* 0xfffffffc00ec9947 */ /* 0x004fea000383ffff */
[----:B------:R-:W-:Y:S05]  /*b7b0*/  BRA `(.L_x_22) ;  /* 0xffffff5c00847947 */ /* 0x000fea000383ffff */
.L_x_292:
[----:B------:R-:W-:Y:S01]  /*b7c0*/  BSSY B1, `(.L_x_317) ;  /* 0x0000006000017945 */ /* 0x000fe20003800000 */
[----:B------:R-:W-:-:S07]  /*b7d0*/  IMAD.MOV.U32 R15, RZ, RZ, -0x1 ;  /* 0xffffffffff0f7424 */ /* 0x000fce00078e00ff */
[----:B------:R-:W-:Y:S05]  /*b7e0*/  WARPSYNC.COLLECTIVE R15, `(.L_x_318) ;  /* 0x000000000f0c7348 */ /* 0x000fea0003c00000 */
[----:B------:R-:W-:Y:S02]  /*b7f0*/  ELECT P6, UR62, PT ;  /* 0x00000000003e782f */ /* 0x000fe400038c0000 */
[----:B------:R-:W-:Y:S01]  /*b800*/  MOV R14, UR62 ;  /* 0x0000003e000e7c02 */ /* 0x000fe20008000f00 */
[----:B------:R-:W-:Y:S10]  /*b810*/  ENDCOLLECTIVE ;  /* 0x000000000000791b */ /* 0x000ff40003800000 */
.L_x_318:
[----:B------:R-:W-:Y:S05]  /*b820*/  BSYNC B1 ;  /* 0x0000000000017941 */ /* 0x000fea0003800000 */
.L_x_317:
[----:B------:R-:W-:Y:S05]  /*b830*/  BRA `(.L_x_319) ;  /* 0xffffffec00947947 */ /* 0x000fea000383ffff */
.L_x_295:
[----:B0-----:R0:W1:Y:S02]  /*b840*/  SYNCS.PHASECHK.TRANS64.TRYWAIT P1, [R14+URZ+0x48], R7 ;  /* 0x000048070e0075a7 */ /* 0x001064000802017f */
[----:B-1----:R-:W-:Y:S05]  /*b850*/  @!P1 NANOSLEEP.SYNCS 0x989680 ;  /* 0x009896800000995d */ /* 0x002fea0003900000 */
[----:B------:R-:W1:Y:S02]  /*b860*/  @!P1 SYNCS.PHASECHK.TRANS64 P1, [R14+URZ+0x48], R7 ;  /* 0x000048070e0095a7 */ /* 0x000e64000802007f */
[----:B-1----:R-:W-:Y:S05]  /*b870*/  @!P1 BRA `(.L_x_295) ;  /* 0xfffffffc00f09947 */ /* 0x002fea000383ffff */
[----:B------:R-:W-:Y:S05]  /*b880*/  BRA `(.L_x_320) ;  /* 0xffffffec00c87947 */ /* 0x000fea000383ffff */
.L_x_304:
[----:B------:R-:W-:Y:S01]  /*b890*/  BSSY B0, `(.L_x_321) ;  /* 0x0000006000007945 */ /* 0x000fe20003800000 */
[----:B------:R-:W-:-:S07]  /*b8a0*/  IMAD.MOV.U32 R15, RZ, RZ, -0x1 ;  /* 0xffffffffff0f7424 */ /* 0x000fce00078e00ff */
[----:B------:R-:W-:Y:S05]  /*b8b0*/  WARPSYNC.COLLECTIVE R15, `(.L_x_322) ;  /* 0x000000000f0c7348 */ /* 0x000fea0003c00000 */
[----:B------:R-:W-:Y:S02]  /*b8c0*/  ELECT P6, UR62, PT ;  /* 0x00000000003e782f */ /* 0x000fe400038c0000 */
[----:B------:R-:W-:Y:S01]  /*b8d0*/  MOV R14, UR62 ;  /* 0x0000003e000e7c02 */ /* 0x000fe20008000f00 */
[----:B------:R-:W-:Y:S10]  /*b8e0*/  ENDCOLLECTIVE ;  /* 0x000000000000791b */ /* 0x000ff40003800000 */
.L_x_322:
[----:B------:R-:W-:Y:S05]  /*b8f0*/  BSYNC B0 ;  /* 0x0000000000007941 */ /* 0x000fea0003800000 */
.L_x_321:
[----:B------:R-:W-:Y:S05]  /*b900*/  BRA `(.L_x_323) ;  /* 0xfffffff800187947 */ /* 0x000fea000383ffff */
.L_x_308:
[----:B0-----:R0:W1:Y:S02]  /*b910*/  SYNCS.PHASECHK.TRANS64.TRYWAIT P0, [R7+URZ], R2 ;  /* 0x00000002070075a7 */ /* 0x001064000800017f */
[----:B-1----:R-:W-:Y:S05]  /*b920*/  @!P0 NANOSLEEP.SYNCS 0x989680 ;  /* 0x009896800000895d */ /* 0x002fea0003900000 */
[----:B------:R-:W1:Y:S02]  /*b930*/  @!P0 SYNCS.PHASECHK.TRANS64 P0, [R7+URZ], R2 ;  /* 0x00000002070085a7 */ /* 0x000e64000800007f */
[----:B-1----:R-:W-:Y:S05]  /*b940*/  @!P0 BRA `(.L_x_308) ;  /* 0xfffffffc00f08947 */ /* 0x002fea000383ffff */
[----:B------:R-:W-:Y:S05]  /*b950*/  BRA `(.L_x_324) ;  /* 0xfffffff800587947 */ /* 0x000fea000383ffff */
.L_x_309:
[----:B0-----:R0:W1:Y:S02]  /*b960*/  SYNCS.PHASECHK.TRANS64.TRYWAIT P0, [R9+URZ], R4 ;  /* 0x00000004090075a7 */ /* 0x001064000800017f */
[----:B-1----:R-:W-:Y:S05]  /*b970*/  @!P0 NANOSLEEP.SYNCS 0x989680 ;  /* 0x009896800000895d */ /* 0x002fea0003900000 */
[----:B------:R-:W1:Y:S02]  /*b980*/  @!P0 SYNCS.PHASECHK.TRANS64 P0, [R9+URZ], R4 ;  /* 0x00000004090085a7 */ /* 0x000e64000800007f */
[----:B-1----:R-:W-:Y:S05]  /*b990*/  @!P0 BRA `(.L_x_309) ;  /* 0xfffffffc00f08947 */ /* 0x002fea000383ffff */
[----:B------:R-:W-:Y:S05]  /*b9a0*/  BRA `(.L_x_325) ;  /* 0xfffffff800687947 */ /* 0x000fea000383ffff */
.L_x_310:
[----:B0-----:R0:W1:Y:S02]  /*b9b0*/  SYNCS.PHASECHK.TRANS64.TRYWAIT P0, [R6+URZ], R5 ;  /* 0x00000005060075a7 */ /* 0x001064000800017f */
[----:B-1----:R-:W-:Y:S05]  /*b9c0*/  @!P0 NANOSLEEP.SYNCS 0x989680 ;  /* 0x009896800000895d */ /* 0x002fea0003900000 */
[----:B------:R-:W1:Y:S02]  /*b9d0*/  @!P0 SYNCS.PHASECHK.TRANS64 P0, [R6+URZ], R5 ;  /* 0x00000005060085a7 */ /* 0x000e64000800007f */
[----:B-1----:R-:W-:Y:S05]  /*b9e0*/  @!P0 BRA `(.L_x_310) ;  /* 0xfffffffc00f08947 */ /* 0x002fea000383ffff */
[----:B------:R-:W-:Y:S05]  /*b9f0*/  BRA `(.L_x_326) ;  /* 0xfffffff800787947 */ /* 0x000fea000383ffff */
.L_x_311:
[----:B0-----:R0:W1:Y:S02]  /*ba00*/  SYNCS.PHASECHK.TRANS64.TRYWAIT P0, [R9+URZ], R4 ;  /* 0x00000004090075a7 */ /* 0x001064000800017f */
[----:B-1----:R-:W-:Y:S05]  /*ba10*/  @!P0 NANOSLEEP.SYNCS 0x989680 ;  /* 0x009896800000895d */ /* 0x002fea0003900000 */
[----:B------:R-:W1:Y:S02]  /*ba20*/  @!P0 SYNCS.PHASECHK.TRANS64 P0, [R9+URZ], R4 ;  /* 0x00000004090085a7 */ /* 0x000e64000800007f */
[----:B-1----:R-:W-:Y:S05]  /*ba30*/  @!P0 BRA `(.L_x_311) ;  /* 0xfffffffc00f08947 */ /* 0x002fea000383ffff */
[----:B------:R-:W-:Y:S05]  /*ba40*/  BRA `(.L_x_327) ;  /* 0xfffffff800887947 */ /* 0x000fea000383ffff */
.L_x_312:
[----:B0-----:R0:W1:Y:S02]  /*ba50*/  SYNCS.PHASECHK.TRANS64.TRYWAIT P0, [R6+URZ], R5 ;  /* 0x00000005060075a7 */ /* 0x001064000800017f */
[----:B-1----:R-:W-:Y:S05]  /*ba60*/  @!P0 NANOSLEEP.SYNCS 0x989680 ;  /* 0x009896800000895d */ /* 0x002fea0003900000 */
[----:B------:R-:W1:Y:S02]  /*ba70*/  @!P0 SYNCS.PHASECHK.TRANS64 P0, [R6+URZ], R5 ;  /* 0x00000005060085a7 */ /* 0x000e64000800007f */
[----:B-1----:R-:W-:Y:S05]  /*ba80*/  @!P0 BRA `(.L_x_312) ;  /* 0xfffffffc00f08947 */ /* 0x002fea000383ffff */
[----:B------:R-:W-:Y:S05]  /*ba90*/  BRA `(.L_x_328) ;  /* 0xfffffff800987947 */ /* 0x000fea000383ffff */
.L_x_313:
[----:B0-----:R0:W1:Y:S02]  /*baa0*/  SYNCS.PHASECHK.TRANS64.TRYWAIT P0, [R9+URZ], R4 ;  /* 0x00000004090075a7 */ /* 0x001064000800017f */
[----:B-1----:R-:W-:Y:S05]  /*bab0*/  @!P0 NANOSLEEP.SYNCS 0x989680 ;  /* 0x009896800000895d */ /* 0x002fea0003900000 */
[----:B------:R-:W1:Y:S02]  /*bac0*/  @!P0 SYNCS.PHASECHK.TRANS64 P0, [R9+URZ], R4 ;  /* 0x00000004090085a7 */ /* 0x000e64000800007f */
[----:B-1----:R-:W-:Y:S05]  /*bad0*/  @!P0 BRA `(.L_x_313) ;  /* 0xfffffffc00f08947 */ /* 0x002fea000383ffff */
[----:B------:R-:W-:Y:S05]  /*bae0*/  BRA `(.L_x_329) ;  /* 0xfffffff800a87947 */ /* 0x000fea000383ffff */
.L_x_314:
[----:B0-----:R0:W1:Y:S02]  /*baf0*/  SYNCS.PHASECHK.TRANS64.TRYWAIT P0, [R6+URZ], R5 ;  /* 0x00000005060075a7 */ /* 0x001064000800017f */
[----:B-1----:R-:W-:Y:S05]  /*bb00*/  @!P0 NANOSLEEP.SYNCS 0x989680 ;  /* 0x009896800000895d */ /* 0x002fea0003900000 */
[----:B------:R-:W1:Y:S02]  /*bb10*/  @!P0 SYNCS.PHASECHK.TRANS64 P0, [R6+URZ], R5 ;  /* 0x00000005060085a7 */ /* 0x000e64000800007f */
[----:B-1----:R-:W-:Y:S05]  /*bb20*/  @!P0 BRA `(.L_x_314) ;  /* 0xfffffffc00f08947 */ /* 0x002fea000383ffff */
[----:B------:R-:W-:Y:S05]  /*bb30*/  BRA `(.L_x_330) ;  /* 0xfffffff800b87947 */ /* 0x000fea000383ffff */
.L_x_315:
[----:B-1----:R1:W2:Y:S02]  /*bb40*/  SYNCS.PHASECHK.TRANS64.TRYWAIT P0, [R9+URZ], R4 ;  /* 0x00000004090075a7 */ /* 0x0022a4000800017f */
[----:B--2---:R-:W-:Y:S05]  /*bb50*/  @!P0 NANOSLEEP.SYNCS 0x989680 ;  /* 0x009896800000895d */ /* 0x004fea0003900000 */
[----:B------:R-:W2:Y:S02]  /*bb60*/  @!P0 SYNCS.PHASECHK.TRANS64 P0, [R9+URZ], R4 ;  /* 0x00000004090085a7 */ /* 0x000ea4000800007f */
[----:B--2---:R-:W-:Y:S05]  /*bb70*/  @!P0 BRA `(.L_x_315) ;  /* 0xfffffffc00f08947 */ /* 0x004fea000383ffff */
[----:B------:R-:W-:Y:S05]  /*bb80*/  BRA `(.L_x_331) ;  /* 0xfffffff800c07947 */ /* 0x000fea000383ffff */
.L_x_332:
[----:B------:R-:W-:-:S00]  /*bb90*/  BRA `(.L_x_332) ;  /* 0xfffffffc00fc7947 */ /* 0x000fc0000383ffff */
[----:B------:R-:W-:-:S00]  /*bba0*/  NOP ;  /* 0x0000000000007918 */ /* 0x000fc00000000000 */
        /* <DEDUP_REMOVED lines=13> */
.L_x_333:


//--------------------- .nv.global.init           --------------------------
	.section	.nv.global.init,"aw",@progbits
.nv.global.init:
	.type		$str$22,@object
	.size		$str$22,($str$23 - $str$22)
$str$22:
        /*0000*/ 	.byte	0x6b, 0x5f, 0x74, 0x69, 0x6c, 0x65, 0x5f, 0x63, 0x6f, 0x75, 0x6e, 0x74, 0x20, 0x3e, 0x3d, 0x20
        /*0010*/ 	.byte	0x31, 0x00
	.type		$str$23,@object
	.size		$str$23,(__unnamed_1 - $str$23)
$str$23:
        /*0012*/ 	.byte	0x2f, 0x74, 0x6d, 0x70, 0x2f, 0x63, 0x75, 0x74, 0x6c, 0x61, 0x73, 0x73, 0x5f, 0x73, 0x77, 0x65
        /*0022*/ 	.byte	0x65, 0x70, 0x5f, 0x73, 0x72, 0x63, 0x2f, 0x69, 0x6e, 0x63, 0x6c, 0x75, 0x64, 0x65, 0x2f, 0x63
        /*0032*/ 	.byte	0x75, 0x74, 0x6c, 0x61, 0x73, 0x73, 0x2f, 0x67, 0x65, 0x6d, 0x6d, 0x2f, 0x63, 0x6f, 0x6c, 0x6c
        /*0042*/ 	.byte	0x65, 0x63, 0x74, 0x69, 0x76, 0x65, 0x2f, 0x73, 0x6d, 0x39, 0x30, 0x5f, 0x6d, 0x6d, 0x61, 0x5f
        /*0052*/ 	.byte	0x74, 0x6d, 0x61, 0x5f, 0x67, 0x6d, 0x6d, 0x61, 0x5f, 0x73, 0x73, 0x5f, 0x77, 0x61, 0x72, 0x70
        /*0062*/ 	.byte	0x73, 0x70, 0x65, 0x63, 0x69, 0x61, 0x6c, 0x69, 0x7a, 0x65, 0x64, 0x2e, 0x68, 0x70, 0x70, 0x00
	.type		__unnamed_1,@object
	.size		__unnamed_1,(.L_0 - __unnamed_1)
__unnamed_1:
        /*0072*/ 	.byte	0x76, 0x6f, 0x69, 0x64, 0x20, 0x63, 0x75, 0x74, 0x6c, 0x61, 0x73, 0x73, 0x3a, 0x3a, 0x67, 0x65
        /* <DEDUP_REMOVED lines=179> */
        /*0bb2*/ 	.byte	0x3a, 0x3a, 0x69, 0x64, 0x65, 0x6e, 0x74, 0x69, 0x74, 0x79, 0x5d, 0x00
.L_0:


//--------------------- .nv.shared._ZN7cutlass13device_kernelINS_4gemm6kernel13GemmUniversalIN4cute5tupleIJiiiiEEENS1_10collective13CollectiveMmaINS1_34MainloopSm90TmaGmmaWarpSpecializedILi9ENS5_IJNS4_1CILi1EEESB_SB_EEENS1_35KernelTmaWarpSpecializedCooperativeEEENS5_IJNSA_ILi128EEENSA_ILi256EEENSA_ILi32EEEEEENS_6half_tENS5_IJlSB_lEEESJ_SK_NS4_8TiledMMAINS4_8MMA_AtomIJNS4_4SM904GMMA26MMA_64x256x16_F32F16F16_SSILNSO_5MajorE0ELSQ_0ELNSO_7ScaleInE1ELSR_1EEEEEENS4_6LayoutINS5_IJNSA_ILi2EEESB_SB_EEENS5_IJSB_NSA_ILi0EEESX_EEEEENS5_IJNS4_10UnderscoreES10_S10_EEEEENS4_13SM90_TMA_LOADENS4_14ComposedLayoutINS4_7SwizzleILi2ELi4ELi3EEENS4_18smem_ptr_flag_bitsILi16EEENSU_INS5_IJNSA_ILi8EEESH_EEENS5_IJSH_SB_EEEEEEEvNS4_8identityES13_S1D_vS1E_EENS_8epilogue10collective6detail29Sm90TmaWarpSpecializedAdapterINS1H_15DefaultEpilogueISJ_SK_SK_NS1G_6thread17LinearCombinationISJ_Li1EffLNS1L_9ScaleType4KindE0ELNS_15FloatRoundStyleE2ESJ_EENS1_15EpilogueDefaultEEEEEvvEEEEvNT_6ParamsE --------------------------
	.section	.nv.shared._ZN7cutlass13device_kernelINS_4gemm6kernel13GemmUniversalIN4cute5tupleIJiiiiEEENS1_10collective13CollectiveMmaINS1_34MainloopSm90TmaGmmaWarpSpecializedILi9ENS5_IJNS4_1CILi1EEESB_SB_EEENS1_35KernelTmaWarpSpecializedCooperativeEEENS5_IJNSA_ILi128EEENSA_ILi256EEENSA_ILi32EEEEEENS_6half_tENS5_IJlSB_lEEESJ_SK_NS4_8TiledMMAINS4_8MMA_AtomIJNS4_4SM904GMMA26MMA_64x256x16_F32F16F16_SSILNSO_5MajorE0ELSQ_0ELNSO_7ScaleInE1ELSR_1EEEEEENS4_6LayoutINS5_IJNSA_ILi2EEESB_SB_EEENS5_IJSB_NSA_ILi0EEESX_EEEEENS5_IJNS4_10UnderscoreES10_S10_EEEEENS4_13SM90_TMA_LOADENS4_14ComposedLayoutINS4_7SwizzleILi2ELi4ELi3EEENS4_18smem_ptr_flag_bitsILi16EEENSU_INS5_IJNSA_ILi8EEESH_EEENS5_IJSH_SB_EEEEEEEvNS4_8identityES13_S1D_vS1E_EENS_8epilogue10collective6detail29Sm90TmaWarpSpecializedAdapterINS1H_15DefaultEpilogueISJ_SK_SK_NS1G_6thread17LinearCombinationISJ_Li1EffLNS1L_9ScaleType4KindE0ELNS_15FloatRoundStyleE2ESJ_EENS1_15EpilogueDefaultEEEEEvvEEEEvNT_6ParamsE,"aw",@nobits
	.sectionflags	@""
	.align	16
	.zero		1024


//--------------------- .nv.shared.reserved.0     --------------------------
	.section	.nv.shared.reserved.0,"aw",@nobits
	.weak		__nv_reservedSMEM_offset_0_alias
	.size		__nv_reservedSMEM_offset_0_alias, 0, 0
	.other		__nv_reservedSMEM_offset_0_alias,@"STO_CUDA_RESERVED_SHARED STV_DEFAULT"
__nv_reservedSMEM_offset_0_alias:
	.zero		0


//--------------------- .nv.global                --------------------------
	.section	.nv.global,"aw",@nobits
.nv.global:
	.type		_ZN40_INTERNAL_78f8606e_4_k_cu_1e04dc3f_130754cute1_E,@object
	.size		_ZN40_INTERNAL_78f8606e_4_k_cu_1e04dc3f_130754cute1_E,(_ZN40_INTERNAL_78f8606e_4_k_cu_1e04dc3f_130754cuda3std3__45__cpo6cbeginE - _ZN40_INTERNAL_78f8606e_4_k_cu_1e04dc3f_130754cute1_E)
_ZN40_INTERNAL_78f8606e_4_k_cu_1e04dc3f_130754cute1_E:
	.zero		1
	.type		_ZN40_INTERNAL_78f8606e_4_k_cu_1e04dc3f_130754cuda3std3__45__cpo6cbeginE,@object
	.size		_ZN40_INTERNAL_78f8606e_4_k_cu_1e04dc3f_130754cuda3std3__45__cpo6cbeginE,(_ZN40_INTERNAL_78f8606e_4_k_cu_1e04dc3f_130754cuda3std3__48in_placeE - _ZN40_INTERNAL_78f8606e_4_k_cu_1e04dc3f_130754cuda3std3__45__cpo6cbeginE)
_ZN40_INTERNAL_78f8606e_4_k_cu_1e04dc3f_130754cuda3std3__45__cpo6cbeginE:
	.zero		1
	.type		_ZN40_INTERNAL_78f8606e_4_k_cu_1e04dc3f_130754cuda3std3__48in_placeE,@object
	.size		_ZN40_INTERNAL_78f8606e_4_k_cu_1e04dc3f_130754cuda3std3__48in_placeE,(_ZN40_INTERNAL_78f8606e_4_k_cu_1e04dc3f_130754cuda3std6ranges3__45__cpo9iter_moveE - _ZN40_INTERNAL_78f8606e_4_k_cu_1e04dc3f_130754cuda3std3__48in_placeE)
_ZN40_INTERNAL_78f8606e_4_k_cu_1e04dc3f_130754cuda3std3__48in_placeE:
	.zero		1
	.type		_ZN40_INTERNAL_78f8606e_4_k_cu_1e04dc3f_130754cuda3std6ranges3__45__cpo9iter_moveE,@object
	.size		_ZN40_INTERNAL_78f8606e_4_k_cu_1e04dc3f_130754cuda3std6ranges3__45__cpo9iter_moveE,(_ZN40_INTERNAL_78f8606e_4_k_cu_1e04dc3f_130754cuda3std3__45__cpo5beginE - _ZN40_INTERNAL_78f8606e_4_k_cu_1e04dc3f_130754cuda3std6ranges3__45__cpo9iter_moveE)
_ZN40_INTERNAL_78f8606e_4_k_cu_1e04dc3f_130754cuda3std6ranges3__45__cpo9iter_moveE:
	.zero		1
	.type		_ZN40_INTERNAL_78f8606e_4_k_cu_1e04dc3f_130754cuda3std3__45__cpo5beginE,@object
	.size		_ZN40_INTERNAL_78f8606e_4_k_cu_1e04dc3f_130754cuda3std3__45__cpo5beginE,(_ZN40_INTERNAL_78f8606e_4_k_cu_1e04dc3f_130754cuda3std3__442_GLOBAL__N__78f8606e_4_k_cu_1e04dc3f_130756ignoreE - _ZN40_INTERNAL_78f8606e_4_k_cu_1e04dc3f_130754cuda3std3__45__cpo5beginE)
_ZN40_INTERNAL_78f8606e_4_k_cu_1e04dc3f_130754cuda3std3__45__cpo5beginE:
	.zero		1
	.type		_ZN40_INTERNAL_78f8606e_4_k_cu_1e04dc3f_130754cuda3std3__442_GLOBAL__N__78f8606e_4_k_cu_1e04dc3f_130756ignoreE,@object
	.size		_ZN40_INTERNAL_78f8606e_4_k_cu_1e04dc3f_130754cuda3std3__442_GLOBAL__N__78f8606e_4_k_cu_1e04dc3f_130756ignoreE,(_ZN40_INTERNAL_78f8606e_4_k_cu_1e04dc3f_130754cute7productE - _ZN40_INTERNAL_78f8606e_4_k_cu_1e04dc3f_130754cuda3std3__442_GLOBAL__N__78f8606e_4_k_cu_1e04dc3f_130756ignoreE)
_ZN40_INTERNAL_78f8606e_4_k_cu_1e04dc3f_130754cuda3std3__442_GLOBAL__N__78f8606e_4_k_cu_1e04dc3f_130756ignoreE:
	.zero		1
	.type		_ZN40_INTERNAL_78f8606e_4_k_cu_1e04dc3f_130754cute7productE,@object
	.size		_ZN40_INTERNAL_78f8606e_4_k_cu_1e04dc3f_130754cute7productE,(_ZN40_INTERNAL_78f8606e_4_k_cu_1e04dc3f_130754cuda3std3__45__cpo3endE - _ZN40_INTERNAL_78f8606e_4_k_cu_1e04dc3f_130754cute7productE)
_ZN40_INTERNAL_78f8606e_4_k_cu_1e04dc3f_130754cute7productE:
	.zero		1
	.type		_ZN40_INTERNAL_78f8606e_4_k_cu_1e04dc3f_130754cuda3std3__45__cpo3endE,@object
	.size		_ZN40_INTERNAL_78f8606e_4_k_cu_1e04dc3f_130754cuda3std3__45__cpo3endE,(_ZN40_INTERNAL_78f8606e_4_k_cu_1e04dc3f_130754cuda3std3__419piecewise_constructE - _ZN40_INTERNAL_78f8606e_4_k_cu_1e04dc3f_130754cuda3std3__45__cpo3endE)
_ZN40_INTERNAL_78f8606e_4_k_cu_1e04dc3f_130754cuda3std3__45__cpo3endE:
	.zero		1
	.type		_ZN40_INTERNAL_78f8606e_4_k_cu_1e04dc3f_130754cuda3std3__419piecewise_constructE,@object
	.size		_ZN40_INTERNAL_78f8606e_4_k_cu_1e04dc3f_130754cuda3std3__419piecewise_constructE,(_ZN40_INTERNAL_78f8606e_4_k_cu_1e04dc3f_130754cuda3std3__45__cpo4cendE - _ZN40_INTERNAL_78f8606e_4_k_cu_1e04dc3f_130754cuda3std3__419piecewise_constructE)
_ZN40_INTERNAL_78f8606e_4_k_cu_1e04dc3f_130754cuda3std3__419piecewise_constructE:
	.zero		1
	.type		_ZN40_INTERNAL_78f8606e_4_k_cu_1e04dc3f_130754cuda3std3__45__cpo4cendE,@object
	.size		_ZN40_INTERNAL_78f8606e_4_k_cu_1e04dc3f_130754cuda3std3__45__cpo4cendE,(_ZN40_INTERNAL_78f8606e_4_k_cu_1e04dc3f_130754cuda3std6ranges3__45__cpo4swapE - _ZN40_INTERNAL_78f8606e_4_k_cu_1e04dc3f_130754cuda3std3__45__cpo4cendE)
_ZN40_INTERNAL_78f8606e_4_k_cu_1e04dc3f_130754cuda3std3__45__cpo4cendE:
	.zero		1
	.type		_ZN40_INTERNAL_78f8606e_4_k_cu_1e04dc3f_130754cuda3std6ranges3__45__cpo4swapE,@object
	.size		_ZN40_INTERNAL_78f8606e_4_k_cu_1e04dc3f_130754cuda3std6ranges3__45__cpo4swapE,(.L_8 - _ZN40_INTERNAL_78f8606e_4_k_cu_1e04dc3f_130754cuda3std6ranges3__45__cpo4swapE)
_ZN40_INTERNAL_78f8606e_4_k_cu_1e04dc3f_130754cuda3std6ranges3__45__cpo4swapE:
	.zero		1
.L_8:


//--------------------- .nv.constant0._ZN7cutlass13device_kernelINS_4gemm6kernel13GemmUniversalIN4cute5tupleIJiiiiEEENS1_10collective13CollectiveMmaINS1_34MainloopSm90TmaGmmaWarpSpecializedILi9ENS5_IJNS4_1CILi1EEESB_SB_EEENS1_35KernelTmaWarpSpecializedCooperativeEEENS5_IJNSA_ILi128EEENSA_ILi256EEENSA_ILi32EEEEEENS_6half_tENS5_IJlSB_lEEESJ_SK_NS4_8TiledMMAINS4_8MMA_AtomIJNS4_4SM904GMMA26MMA_64x256x16_F32F16F16_SSILNSO_5MajorE0ELSQ_0ELNSO_7ScaleInE1ELSR_1EEEEEENS4_6LayoutINS5_IJNSA_ILi2EEESB_SB_EEENS5_IJSB_NSA_ILi0EEESX_EEEEENS5_IJNS4_10UnderscoreES10_S10_EEEEENS4_13SM90_TMA_LOADENS4_14ComposedLayoutINS4_7SwizzleILi2ELi4ELi3EEENS4_18smem_ptr_flag_bitsILi16EEENSU_INS5_IJNSA_ILi8EEESH_EEENS5_IJSH_SB_EEEEEEEvNS4_8identityES13_S1D_vS1E_EENS_8epilogue10collective6detail29Sm90TmaWarpSpecializedAdapterINS1H_15DefaultEpilogueISJ_SK_SK_NS1G_6thread17LinearCombinationISJ_Li1EffLNS1L_9ScaleType4KindE0ELNS_15FloatRoundStyleE2ESJ_EENS1_15EpilogueDefaultEEEEEvvEEEEvNT_6ParamsE --------------------------
	.section	.nv.constant0._ZN7cutlass13device_kernelINS_4gemm6kernel13GemmUniversalIN4cute5tupleIJiiiiEEENS1_10collective13CollectiveMmaINS1_34MainloopSm90TmaGmmaWarpSpecializedILi9ENS5_IJNS4_1CILi1EEESB_SB_EEENS1_35KernelTmaWarpSpecializedCooperativeEEENS5_IJNSA_ILi128EEENSA_ILi256EEENSA_ILi32EEEEEENS_6half_tENS5_IJlSB_lEEESJ_SK_NS4_8TiledMMAINS4_8MMA_AtomIJNS4_4SM904GMMA26MMA_64x256x16_F32F16F16_SSILNSO_5MajorE0ELSQ_0ELNSO_7ScaleInE1ELSR_1EEEEEENS4_6LayoutINS5_IJNSA_ILi2EEESB_SB_EEENS5_IJSB_NSA_ILi0EEESX_EEEEENS5_IJNS4_10UnderscoreES10_S10_EEEEENS4_13SM90_TMA_LOADENS4_14ComposedLayoutINS4_7SwizzleILi2ELi4ELi3EEENS4_18smem_ptr_flag_bitsILi16EEENSU_INS5_IJNSA_ILi8EEESH_EEENS5_IJSH_SB_EEEEEEEvNS4_8identityES13_S1D_vS1E_EENS_8epilogue10collective6detail29Sm90TmaWarpSpecializedAdapterINS1H_15DefaultEpilogueISJ_SK_SK_NS1G_6thread17LinearCombinationISJ_Li1EffLNS1L_9ScaleType4KindE0ELNS_15FloatRoundStyleE2ESJ_EENS1_15EpilogueDefaultEEEEEvvEEEEvNT_6ParamsE,"a",@progbits
	.sectionflags	@""
	.align	4
.nv.constant0._ZN7cutlass13device_kernelINS_4gemm6kernel13GemmUniversalIN4cute5tupleIJiiiiEEENS1_10collective13CollectiveMmaINS1_34MainloopSm90TmaGmmaWarpSpecializedILi9ENS5_IJNS4_1CILi1EEESB_SB_EEENS1_35KernelTmaWarpSpecializedCooperativeEEENS5_IJNSA_ILi128EEENSA_ILi256EEENSA_ILi32EEEEEENS_6half_tENS5_IJlSB_lEEESJ_SK_NS4_8TiledMMAINS4_8MMA_AtomIJNS4_4SM904GMMA26MMA_64x256x16_F32F16F16_SSILNSO_5MajorE0ELSQ_0ELNSO_7ScaleInE1ELSR_1EEEEEENS4_6LayoutINS5_IJNSA_ILi2EEESB_SB_EEENS5_IJSB_NSA_ILi0EEESX_EEEEENS5_IJNS4_10UnderscoreES10_S10_EEEEENS4_13SM90_TMA_LOADENS4_14ComposedLayoutINS4_7SwizzleILi2ELi4ELi3EEENS4_18smem_ptr_flag_bitsILi16EEENSU_INS5_IJNSA_ILi8EEESH_EEENS5_IJSH_SB_EEEEEEEvNS4_8identityES13_S1D_vS1E_EENS_8epilogue10collective6detail29Sm90TmaWarpSpecializedAdapterINS1H_15DefaultEpilogueISJ_SK_SK_NS1G_6thread17LinearCombinationISJ_Li1EffLNS1L_9ScaleType4KindE0ELNS_15FloatRoundStyleE2ESJ_EENS1_15EpilogueDefaultEEEEEvvEEEEvNT_6ParamsE:
	.zero		1664


//--------------------- SYMBOLS --------------------------

	.type		.nv.reservedSmem.offset0,@object
	.size		.nv.reservedSmem.offset0,0x4
	.type		__assertfail,@function
